//
// Generated by NVIDIA NVVM Compiler
//
// Compiler Build ID: CL-36424714
// Cuda compilation tools, release 13.0, V13.0.88
// Based on NVVM 20.0.0
//

.version 9.0
.target sm_100
.address_size 64

.extern .shared .align 16 .b8 smem[];

.entry _Z24softmax_attention_kernelPKfS0_S0_Pfiii(
	.param .u64 .ptr .align 1 _Z24softmax_attention_kernelPKfS0_S0_Pfiii_param_0,
	.param .u64 .ptr .align 1 _Z24softmax_attention_kernelPKfS0_S0_Pfiii_param_1,
	.param .u64 .ptr .align 1 _Z24softmax_attention_kernelPKfS0_S0_Pfiii_param_2,
	.param .u64 .ptr .align 1 _Z24softmax_attention_kernelPKfS0_S0_Pfiii_param_3,
	.param .u32 _Z24softmax_attention_kernelPKfS0_S0_Pfiii_param_4,
	.param .u32 _Z24softmax_attention_kernelPKfS0_S0_Pfiii_param_5,
	.param .u32 _Z24softmax_attention_kernelPKfS0_S0_Pfiii_param_6
)
{
	.local .align 8 .b8 	__local_depot0[40];
	.reg .b64 	%SP;
	.reg .b64 	%SPL;
	.reg .pred 	%p<27>;
	.reg .b32 	%r<68>;
	.reg .b32 	%f<72>;
	.reg .b64 	%rd<33>;

	mov.u64 	%SPL, __local_depot0;
	ld.param.u64 	%rd8, [_Z24softmax_attention_kernelPKfS0_S0_Pfiii_param_0];
	ld.param.u64 	%rd11, [_Z24softmax_attention_kernelPKfS0_S0_Pfiii_param_1];
	ld.param.u64 	%rd9, [_Z24softmax_attention_kernelPKfS0_S0_Pfiii_param_2];
	ld.param.u64 	%rd10, [_Z24softmax_attention_kernelPKfS0_S0_Pfiii_param_3];
	ld.param.u32 	%r31, [_Z24softmax_attention_kernelPKfS0_S0_Pfiii_param_4];
	ld.param.u32 	%r29, [_Z24softmax_attention_kernelPKfS0_S0_Pfiii_param_5];
	ld.param.u32 	%r30, [_Z24softmax_attention_kernelPKfS0_S0_Pfiii_param_6];
	cvta.to.global.u64 	%rd1, %rd11;
	add.u64 	%rd2, %SPL, 0;
	mov.u32 	%r1, %ctaid.x;
	setp.ge.s32 	%p1, %r1, %r31;
	@%p1 bra 	$L__BB0_38;
	mov.u32 	%r2, %ntid.x;
	mov.f32 	%f18, 0f00000000;
	st.local.v2.f32 	[%rd2], {%f18, %f18};
	st.local.v2.f32 	[%rd2+8], {%f18, %f18};
	st.local.v2.f32 	[%rd2+16], {%f18, %f18};
	st.local.v2.f32 	[%rd2+24], {%f18, %f18};
	st.local.v2.f32 	[%rd2+32], {%f18, %f18};
	mov.u32 	%r67, %tid.x;
	cvt.rn.f32.s32 	%f19, %r30;
	rsqrt.approx.f32 	%f1, %f19;
	setp.ge.s32 	%p2, %r67, %r30;
	@%p2 bra 	$L__BB0_4;
	mul.lo.s32 	%r4, %r30, %r1;
	cvta.to.global.u64 	%rd3, %rd8;
	mov.u32 	%r34, smem;
	mov.u32 	%r59, %r67;
$L__BB0_3:
	add.s32 	%r32, %r59, %r4;
	mul.wide.s32 	%rd13, %r32, 4;
	add.s64 	%rd14, %rd3, %rd13;
	ld.global.nc.f32 	%f20, [%rd14];
	shl.b32 	%r33, %r59, 2;
	add.s32 	%r35, %r34, %r33;
	st.shared.f32 	[%r35], %f20;
	add.s32 	%r59, %r59, %r2;
	setp.lt.s32 	%p3, %r59, %r30;
	@%p3 bra 	$L__BB0_3;
$L__BB0_4:
	shl.b32 	%r36, %r30, 2;
	mov.u32 	%r37, smem;
	add.s32 	%r7, %r37, %r36;
	bar.sync 	0;
	setp.lt.s32 	%p4, %r29, 1;
	shl.b32 	%r38, %r67, 2;
	add.s32 	%r8, %r7, %r38;
	mov.f32 	%f66, 0fE0AD78EC;
	@%p4 bra 	$L__BB0_15;
	mov.f32 	%f66, 0fE0AD78EC;
	mov.b32 	%r60, 0;
$L__BB0_6:
	setp.ge.s32 	%p5, %r67, %r30;
	mov.f32 	%f65, 0f00000000;
	@%p5 bra 	$L__BB0_9;
	mul.lo.s32 	%r40, %r60, %r30;
	cvt.s64.s32 	%rd4, %r40;
	mov.f32 	%f65, 0f00000000;
	mov.u32 	%r61, %r67;
$L__BB0_8:
	shl.b32 	%r41, %r61, 2;
	add.s32 	%r43, %r37, %r41;
	ld.shared.f32 	%f25, [%r43];
	cvt.s64.s32 	%rd15, %r61;
	add.s64 	%rd16, %rd15, %rd4;
	shl.b64 	%rd17, %rd16, 2;
	add.s64 	%rd18, %rd1, %rd17;
	ld.global.nc.f32 	%f26, [%rd18];
	fma.rn.f32 	%f65, %f25, %f26, %f65;
	add.s32 	%r61, %r61, %r2;
	setp.lt.s32 	%p6, %r61, %r30;
	@%p6 bra 	$L__BB0_8;
$L__BB0_9:
	setp.lt.u32 	%p7, %r2, 2;
	st.shared.f32 	[%r8], %f65;
	bar.sync 	0;
	@%p7 bra 	$L__BB0_14;
	mov.u32 	%r62, %r2;
$L__BB0_11:
	shr.u32 	%r13, %r62, 1;
	setp.ge.u32 	%p8, %r67, %r13;
	@%p8 bra 	$L__BB0_13;
	shl.b32 	%r44, %r13, 2;
	add.s32 	%r45, %r8, %r44;
	ld.shared.f32 	%f27, [%r45];
	ld.shared.f32 	%f28, [%r8];
	add.f32 	%f29, %f27, %f28;
	st.shared.f32 	[%r8], %f29;
$L__BB0_13:
	bar.sync 	0;
	setp.gt.u32 	%p9, %r62, 3;
	mov.u32 	%r62, %r13;
	@%p9 bra 	$L__BB0_11;
$L__BB0_14:
	setp.eq.s32 	%p10, %r67, 0;
	ld.shared.f32 	%f30, [%r7];
	mul.f32 	%f31, %f1, %f30;
	setp.gt.f32 	%p11, %f31, %f66;
	selp.f32 	%f33, %f31, %f66, %p11;
	selp.f32 	%f66, %f33, %f66, %p10;
	bar.sync 	0;
	add.s32 	%r60, %r60, 1;
	setp.ne.s32 	%p12, %r60, %r29;
	@%p12 bra 	$L__BB0_6;
$L__BB0_15:
	shl.b32 	%r46, %r2, 2;
	add.s32 	%r15, %r7, %r46;
	setp.ne.s32 	%p13, %r67, 0;
	@%p13 bra 	$L__BB0_17;
	st.shared.f32 	[%r15], %f66;
$L__BB0_17:
	setp.lt.s32 	%p14, %r29, 1;
	bar.sync 	0;
	mov.f32 	%f70, 0f00000000;
	@%p14 bra 	$L__BB0_33;
	ld.shared.f32 	%f8, [%r15];
	cvta.to.global.u64 	%rd5, %rd9;
	mov.f32 	%f70, 0f00000000;
	mov.b32 	%r63, 0;
$L__BB0_19:
	setp.ge.s32 	%p15, %r67, %r30;
	mul.lo.s32 	%r48, %r63, %r30;
	cvt.s64.s32 	%rd6, %r48;
	mov.f32 	%f69, 0f00000000;
	@%p15 bra 	$L__BB0_22;
	mov.f32 	%f69, 0f00000000;
	mov.u32 	%r64, %r67;
$L__BB0_21:
	shl.b32 	%r49, %r64, 2;
	add.s32 	%r51, %r37, %r49;
	ld.shared.f32 	%f38, [%r51];
	cvt.s64.s32 	%rd19, %r64;
	add.s64 	%rd20, %rd19, %rd6;
	shl.b64 	%rd21, %rd20, 2;
	add.s64 	%rd22, %rd1, %rd21;
	ld.global.nc.f32 	%f39, [%rd22];
	fma.rn.f32 	%f69, %f38, %f39, %f69;
	add.s32 	%r64, %r64, %r2;
	setp.lt.s32 	%p16, %r64, %r30;
	@%p16 bra 	$L__BB0_21;
$L__BB0_22:
	setp.lt.u32 	%p17, %r2, 2;
	st.shared.f32 	[%r8], %f69;
	bar.sync 	0;
	@%p17 bra 	$L__BB0_27;
	mov.u32 	%r65, %r2;
$L__BB0_24:
	shr.u32 	%r20, %r65, 1;
	setp.ge.u32 	%p18, %r67, %r20;
	@%p18 bra 	$L__BB0_26;
	shl.b32 	%r52, %r20, 2;
	add.s32 	%r53, %r8, %r52;
	ld.shared.f32 	%f40, [%r53];
	ld.shared.f32 	%f41, [%r8];
	add.f32 	%f42, %f40, %f41;
	st.shared.f32 	[%r8], %f42;
$L__BB0_26:
	bar.sync 	0;
	setp.gt.u32 	%p19, %r65, 3;
	mov.u32 	%r65, %r20;
	@%p19 bra 	$L__BB0_24;
$L__BB0_27:
	setp.ne.s32 	%p20, %r67, 0;
	@%p20 bra 	$L__BB0_29;
	ld.shared.f32 	%f43, [%r7];
	mul.f32 	%f44, %f1, %f43;
	sub.f32 	%f45, %f44, %f8;
	fma.rn.f32 	%f46, %f45, 0f3BBB989D, 0f3F000000;
	cvt.sat.f32.f32 	%f47, %f46;
	mov.f32 	%f48, 0f4B400001;
	mov.f32 	%f49, 0f437C0000;
	fma.rm.f32 	%f50, %f47, %f49, %f48;
	add.f32 	%f51, %f50, 0fCB40007F;
	neg.f32 	%f52, %f51;
	fma.rn.f32 	%f53, %f45, 0f3FB8AA3B, %f52;
	fma.rn.f32 	%f54, %f45, 0f32A57060, %f53;
	mov.b32 	%r54, %f50;
	shl.b32 	%r55, %r54, 23;
	mov.b32 	%f55, %r55;
	ex2.approx.ftz.f32 	%f56, %f54;
	mul.f32 	%f57, %f56, %f55;
	st.shared.f32 	[%r15+4], %f57;
	add.f32 	%f70, %f70, %f57;
$L__BB0_29:
	setp.ge.s32 	%p21, %r67, %r30;
	bar.sync 	0;
	add.s32 	%r21, %r15, 4;
	@%p21 bra 	$L__BB0_32;
	ld.shared.f32 	%f15, [%r21];
	mov.u32 	%r66, %r67;
$L__BB0_31:
	cvt.s64.s32 	%rd23, %r66;
	add.s64 	%rd24, %rd23, %rd6;
	shl.b64 	%rd25, %rd24, 2;
	add.s64 	%rd26, %rd5, %rd25;
	ld.global.nc.f32 	%f58, [%rd26];
	div.u32 	%r56, %r66, %r2;
	mul.wide.u32 	%rd27, %r56, 4;
	add.s64 	%rd28, %rd2, %rd27;
	ld.local.f32 	%f59, [%rd28];
	fma.rn.f32 	%f60, %f15, %f58, %f59;
	st.local.f32 	[%rd28], %f60;
	add.s32 	%r66, %r66, %r2;
	setp.lt.s32 	%p22, %r66, %r30;
	@%p22 bra 	$L__BB0_31;
$L__BB0_32:
	bar.sync 	0;
	add.s32 	%r63, %r63, 1;
	setp.ne.s32 	%p23, %r63, %r29;
	@%p23 bra 	$L__BB0_19;
$L__BB0_33:
	setp.ne.s32 	%p24, %r67, 0;
	@%p24 bra 	$L__BB0_35;
	st.shared.f32 	[%r15+8], %f70;
$L__BB0_35:
	setp.ge.s32 	%p25, %r67, %r30;
	bar.sync 	0;
	add.s32 	%r25, %r15, 8;
	@%p25 bra 	$L__BB0_38;
	ld.shared.f32 	%f17, [%r25];
	mul.lo.s32 	%r26, %r30, %r1;
	cvta.to.global.u64 	%rd7, %rd10;
$L__BB0_37:
	div.u32 	%r57, %r67, %r2;
	mul.wide.u32 	%rd29, %r57, 4;
	add.s64 	%rd30, %rd2, %rd29;
	ld.local.f32 	%f61, [%rd30];
	div.rn.f32 	%f62, %f61, %f17;
	add.s32 	%r58, %r67, %r26;
	mul.wide.s32 	%rd31, %r58, 4;
	add.s64 	%rd32, %rd7, %rd31;
	st.global.f32 	[%rd32], %f62;
	add.s32 	%r67, %r67, %r2;
	setp.lt.s32 	%p26, %r67, %r30;
	@%p26 bra 	$L__BB0_37;
$L__BB0_38:
	ret;

}


// ===== COMPILED SASS (sm_100) =====

	.target	sm_100

	.elftype	@"ET_EXEC"


//--------------------- .note.nv.tkinfo           --------------------------
	.section	.note.nv.tkinfo,"",@"SHT_NOTE"
	.sectionflags	@"SHF_NOTE_NV_TKINFO"
	.tkinfo
        /*0018*/ 	.word	0x00000002
        /*0030*/ 	.string	""
        /*0030*/ 	.string	"ptxas"
        /*0030*/ 	.string	"Cuda compilation tools, release 13.0, V13.0.88"
        /*0030*/ 	.string	"Build cuda_13.0.r13.0/compiler.36424714_0"
        /*0030*/ 	.string	"-arch sm_100 -m 64 "



//--------------------- .note.nv.cuinfo           --------------------------
	.section	.note.nv.cuinfo,"",@"SHT_NOTE"
	.sectionflags	@"SHF_NOTE_NV_CUINFO"
        /*0018*/ 	.short	0x0002
        /*001a*/ 	.short	0x0064
        /*001c*/ 	.short	0x0082
	.zero		2


//--------------------- .nv.info                  --------------------------
	.section	.nv.info,"",@"SHT_CUDA_INFO"
	.align	4


	//----- nvinfo : EIATTR_REGCOUNT
	.align		4
        /*0000*/ 	.byte	0x04, 0x2f
        /*0002*/ 	.short	(.L_1 - .L_0)
	.align		4
.L_0:
        /*0004*/ 	.word	index@(_Z24softmax_attention_kernelPKfS0_S0_Pfiii)
        /*0008*/ 	.word	0x00000020


	//----- nvinfo : EIATTR_FRAME_SIZE
	.align		4
.L_1:
        /*000c*/ 	.byte	0x04, 0x11
        /*000e*/ 	.short	(.L_3 - .L_2)
	.align		4
.L_2:
        /*0010*/ 	.word	index@($__internal_0_$__cuda_sm3x_div_rn_noftz_f32_slowpath)
        /*0014*/ 	.word	0x00000000


	//----- nvinfo : EIATTR_FRAME_SIZE
	.align		4
.L_3:
        /*0018*/ 	.byte	0x04, 0x11
        /*001a*/ 	.short	(.L_5 - .L_4)
	.align		4
.L_4:
        /*001c*/ 	.word	index@(_Z24softmax_attention_kernelPKfS0_S0_Pfiii)
        /*0020*/ 	.word	0x00000000


	//----- nvinfo : EIATTR_MIN_STACK_SIZE
	.align		4
.L_5:
        /*0024*/ 	.byte	0x04, 0x12
        /*0026*/ 	.short	(.L_7 - .L_6)
	.align		4
.L_6:
        /*0028*/ 	.word	index@(_Z24softmax_attention_kernelPKfS0_S0_Pfiii)
        /*002c*/ 	.word	0x00000000
.L_7:


//--------------------- .nv.compat                --------------------------
	.section	.nv.compat,"",@"SHT_CUDA_COMPAT_INFO"
	.align	4
        /*0000*/ 	.byte	0x02, 0x09, 0x00, 0x00, 0x02, 0x02, 0x01, 0x00, 0x02, 0x05, 0x05, 0x00, 0x03, 0x07, 0x01, 0x01
        /*0010*/ 	.byte	0x02, 0x03, 0x00, 0x00, 0x02, 0x06, 0x01, 0x00, 0x04, 0x0b, 0x08, 0x00, 0x01, 0x00, 0x00, 0x00
        /*0020*/ 	.byte	0x00, 0x00, 0x00, 0x00


//--------------------- .nv.info._Z24softmax_attention_kernelPKfS0_S0_Pfiii --------------------------
	.section	.nv.info._Z24softmax_attention_kernelPKfS0_S0_Pfiii,"",@"SHT_CUDA_INFO"
	.sectionflags	@""
	.align	4


	//----- nvinfo : EIATTR_CUDA_API_VERSION
	.align		4
        /*0000*/ 	.byte	0x04, 0x37
        /*0002*/ 	.short	(.L_9 - .L_8)
.L_8:
        /*0004*/ 	.word	0x00000082


	//----- nvinfo : EIATTR_KPARAM_INFO
	.align		4
.L_9:
        /*0008*/ 	.byte	0x04, 0x17
        /*000a*/ 	.short	(.L_11 - .L_10)
.L_10:
        /*000c*/ 	.word	0x00000000
        /*0010*/ 	.short	0x0006
        /*0012*/ 	.short	0x0028
        /*0014*/ 	.byte	0x00, 0xf0, 0x11, 0x00


	//----- nvinfo : EIATTR_KPARAM_INFO
	.align		4
.L_11:
        /*0018*/ 	.byte	0x04, 0x17
        /*001a*/ 	.short	(.L_13 - .L_12)
.L_12:
        /*001c*/ 	.word	0x00000000
        /*0020*/ 	.short	0x0005
        /*0022*/ 	.short	0x0024
        /*0024*/ 	.byte	0x00, 0xf0, 0x11, 0x00


	//----- nvinfo : EIATTR_KPARAM_INFO
	.align		4
.L_13:
        /*0028*/ 	.byte	0x04, 0x17
        /*002a*/ 	.short	(.L_15 - .L_14)
.L_14:
        /*002c*/ 	.word	0x00000000
        /*0030*/ 	.short	0x0004
        /*0032*/ 	.short	0x0020
        /*0034*/ 	.byte	0x00, 0xf0, 0x11, 0x00


	//----- nvinfo : EIATTR_KPARAM_INFO
	.align		4
.L_15:
        /*0038*/ 	.byte	0x04, 0x17
        /*003a*/ 	.short	(.L_17 - .L_16)
.L_16:
        /*003c*/ 	.word	0x00000000
        /*0040*/ 	.short	0x0003
        /*0042*/ 	.short	0x0018
        /*0044*/ 	.byte	0x00, 0xf5, 0x21, 0x00


	//----- nvinfo : EIATTR_KPARAM_INFO
	.align		4
.L_17:
        /*0048*/ 	.byte	0x04, 0x17
        /*004a*/ 	.short	(.L_19 - .L_18)
.L_18:
        /*004c*/ 	.word	0x00000000
        /*0050*/ 	.short	0x0002
        /*0052*/ 	.short	0x0010
        /*0054*/ 	.byte	0x00, 0xf5, 0x21, 0x00


	//----- nvinfo : EIATTR_KPARAM_INFO
	.align		4
.L_19:
        /*0058*/ 	.byte	0x04, 0x17
        /*005a*/ 	.short	(.L_21 - .L_20)
.L_20:
        /*005c*/ 	.word	0x00000000
        /*0060*/ 	.short	0x0001
        /*0062*/ 	.short	0x0008
        /*0064*/ 	.byte	0x00, 0xf5, 0x21, 0x00


	//----- nvinfo : EIATTR_KPARAM_INFO
	.align		4
.L_21:
        /*0068*/ 	.byte	0x04, 0x17
        /*006a*/ 	.short	(.L_23 - .L_22)
.L_22:
        /*006c*/ 	.word	0x00000000
        /*0070*/ 	.short	0x0000
        /*0072*/ 	.short	0x0000
        /*0074*/ 	.byte	0x00, 0xf5, 0x21, 0x00


	//----- nvinfo : EIATTR_SPARSE_MMA_MASK
	.align		4
.L_23:
        /*0078*/ 	.byte	0x03, 0x50
        /*007a*/ 	.short	0x0000


	//----- nvinfo : EIATTR_MAXREG_COUNT
	.align		4
        /*007c*/ 	.byte	0x03, 0x1b
        /*007e*/ 	.short	0x00ff


	//----- nvinfo : EIATTR_NUM_BARRIERS
	.align		4
        /*0080*/ 	.byte	0x02, 0x4c
        /*0082*/ 	.byte	0x01
	.zero		1


	//----- nvinfo : EIATTR_MERCURY_ISA_VERSION
	.align		4
        /*0084*/ 	.byte	0x03, 0x5f
        /*0086*/ 	.short	0x0101


	//----- nvinfo : EIATTR_VRC_CTA_INIT_COUNT
	.align		4
        /*0088*/ 	.byte	0x02, 0x4a
	.zero		1
	.zero		1


	//----- nvinfo : EIATTR_EXIT_INSTR_OFFSETS
	.align		4
        /*008c*/ 	.byte	0x04, 0x1c
        /*008e*/ 	.short	(.L_25 - .L_24)


	//   ....[0]....
.L_24:
        /*0090*/ 	.word	0x00000040


	//   ....[1]....
        /*0094*/ 	.word	0x00000fc0


	//   ....[2]....
        /*0098*/ 	.word	0x000013a0


	//----- nvinfo : EIATTR_CRS_STACK_SIZE
	.align		4
.L_25:
        /*009c*/ 	.byte	0x04, 0x1e
        /*009e*/ 	.short	(.L_27 - .L_26)
.L_26:
        /*00a0*/ 	.word	0x00000000


	//----- nvinfo : EIATTR_CBANK_PARAM_SIZE
	.align		4
.L_27:
        /*00a4*/ 	.byte	0x03, 0x19
        /*00a6*/ 	.short	0x002c


	//----- nvinfo : EIATTR_PARAM_CBANK
	.align		4
        /*00a8*/ 	.byte	0x04, 0x0a
        /*00aa*/ 	.short	(.L_29 - .L_28)
	.align		4
.L_28:
        /*00ac*/ 	.word	index@(.nv.constant0._Z24softmax_attention_kernelPKfS0_S0_Pfiii)
        /*00b0*/ 	.short	0x0380
        /*00b2*/ 	.short	0x002c


	//----- nvinfo : EIATTR_SW_WAR
	.align		4
.L_29:
        /*00b4*/ 	.byte	0x04, 0x36
        /*00b6*/ 	.short	(.L_31 - .L_30)
.L_30:
        /*00b8*/ 	.word	0x00000008
.L_31:


//--------------------- .nv.callgraph             --------------------------
	.section	.nv.callgraph,"",@"SHT_CUDA_CALLGRAPH"
	.align	4
	.sectionentsize	8
	.align		4
        /*0000*/ 	.word	0x00000000
	.align		4
        /*0004*/ 	.word	0xffffffff
	.align		4
        /*0008*/ 	.word	0x00000000
	.align		4
        /*000c*/ 	.word	0xfffffffe
	.align		4
        /*0010*/ 	.word	0x00000000
	.align		4
        /*0014*/ 	.word	0xfffffffd
	.align		4
        /*0018*/ 	.word	0x00000000
	.align		4
        /*001c*/ 	.word	0xfffffffc


//--------------------- .text._Z24softmax_attention_kernelPKfS0_S0_Pfiii --------------------------
	.section	.text._Z24softmax_attention_kernelPKfS0_S0_Pfiii,"ax",@progbits
	.align	128
.text._Z24softmax_attention_kernelPKfS0_S0_Pfiii:
        .type           _Z24softmax_attention_kernelPKfS0_S0_Pfiii,@function
        .size           _Z24softmax_attention_kernelPKfS0_S0_Pfiii,(.L_x_37 - _Z24softmax_attention_kernelPKfS0_S0_Pfiii)
        .other          _Z24softmax_attention_kernelPKfS0_S0_Pfiii,@"STO_CUDA_ENTRY STV_DEFAULT"
_Z24softmax_attention_kernelPKfS0_S0_Pfiii:
[----:B------:R-:W-:Y:S08]  /*0000*/  LDC R1, c[0x0][0x37c] ;  /* 0x0000df00ff017b82 */ /* 0x000ff00000000800 */
[----:B------:R-:W0:Y:S08]  /*0010*/  S2UR UR5, SR_CTAID.X ;  /* 0x00000000000579c3 */ /* 0x000e300000002500 */
[----:B------:R-:W0:Y:S02]  /*0020*/  LDC R0, c[0x0][0x3a0] ;  /* 0x0000e800ff007b82 */ /* 0x000e240000000800 */
[----:B0-----:R-:W-:-:S13]  /*0030*/  ISETP.LE.AND P0, PT, R0, UR5, PT ;  /* 0x0000000500007c0c */ /* 0x001fda000bf03270 */
[----:B------:R-:W-:Y:S05]  /*0040*/  @P0 EXIT ;  /* 0x000000000000094d */ /* 0x000fea0003800000 */
[----:B------:R-:W0:Y:S01]  /*0050*/  S2R R15, SR_TID.X ;  /* 0x00000000000f7919 */ /* 0x000e220000002100 */
[----:B------:R-:W1:Y:S01]  /*0060*/  LDC R18, c[0x0][0x3a8] ;  /* 0x0000ea00ff127b82 */ /* 0x000e620000000800 */
[----:B------:R-:W2:Y:S01]  /*0070*/  LDCU UR8, c[0x0][0x3a4] ;  /* 0x00007480ff0877ac */ /* 0x000ea20008000800 */
[----:B------:R-:W-:Y:S01]  /*0080*/  BSSY.RECONVERGENT B0, `(.L_x_0) ;  /* 0x0000017000007945 */ /* 0x000fe20003800200 */
[----:B------:R-:W3:Y:S01]  /*0090*/  S2R R11, SR_CgaCtaId ;  /* 0x00000000000b7919 */ /* 0x000ee20000008800 */
[----:B------:R-:W-:Y:S01]  /*00a0*/  MOV R16, 0x400 ;  /* 0x0000040000107802 */ /* 0x000fe20000000f00 */
[----:B------:R-:W4:Y:S03]  /*00b0*/  LDCU.64 UR6, c[0x0][0x358] ;  /* 0x00006b00ff0677ac */ /* 0x000f260008000a00 */
[----:B------:R-:W2:Y:S01]  /*00c0*/  LDC R2, c[0x0][0x360] ;  /* 0x0000d800ff027b82 */ /* 0x000ea20000000800 */
[----:B-1----:R-:W-:-:S04]  /*00d0*/  I2FP.F32.S32 R17, R18 ;  /* 0x0000001200117245 */ /* 0x002fc80000201400 */
[----:B------:R-:W-:Y:S02]  /*00e0*/  FSETP.GEU.AND P1, PT, |R17|, 1.175494350822287508e-38, PT ;  /* 0x008000001100780b */ /* 0x000fe40003f2e200 */
[----:B0-----:R-:W-:-:S11]  /*00f0*/  ISETP.GE.AND P0, PT, R15, R18, PT ;  /* 0x000000120f00720c */ /* 0x001fd60003f06270 */
[----:B------:R-:W-:Y:S02]  /*0100*/  @!P1 FMUL R17, R17, 16777216 ;  /* 0x4b80000011119820 */ /* 0x000fe40000400000 */
[----:B--234-:R-:W-:Y:S05]  /*0110*/  @P0 BRA `(.L_x_1) ;  /* 0x0000000000340947 */ /* 0x01cfea0003800000 */
[----:B------:R-:W0:Y:S01]  /*0120*/  S2R R7, SR_CgaCtaId ;  /* 0x0000000000077919 */ /* 0x000e220000008800 */
[----:B------:R-:W1:Y:S01]  /*0130*/  LDC.64 R4, c[0x0][0x380] ;  /* 0x0000e000ff047b82 */ /* 0x000e620000000a00 */
[----:B------:R-:W-:Y:S01]  /*0140*/  MOV R0, 0x400 ;  /* 0x0000040000007802 */ /* 0x000fe20000000f00 */
[----:B------:R-:W-:-:S03]  /*0150*/  IMAD.MOV.U32 R3, RZ, RZ, R15 ;  /* 0x000000ffff037224 */ /* 0x000fc600078e000f */
[----:B0-----:R-:W-:-:S07]  /*0160*/  LEA R0, R7, R0, 0x18 ;  /* 0x0000000007007211 */ /* 0x001fce00078ec0ff */
.L_x_2:
[----:B------:R-:W-:-:S04]  /*0170*/  IMAD R7, R18, UR5, R3 ;  /* 0x0000000512077c24 */ /* 0x000fc8000f8e0203 */
[----:B01----:R-:W-:-:S06]  /*0180*/  IMAD.WIDE R6, R7, 0x4, R4 ;  /* 0x0000000407067825 */ /* 0x003fcc00078e0204 */
[----:B------:R-:W2:Y:S01]  /*0190*/  LDG.E.CONSTANT R6, desc[UR6][R6.64] ;  /* 0x0000000606067981 */ /* 0x000ea2000c1e9900 */
[----:B------:R-:W-:Y:S02]  /*01a0*/  IMAD R9, R3, 0x4, R0 ;  /* 0x0000000403097824 */ /* 0x000fe400078e0200 */
[----:B------:R-:W-:-:S05]  /*01b0*/  IMAD.IADD R3, R2, 0x1, R3 ;  /* 0x0000000102037824 */ /* 0x000fca00078e0203 */
[----:B------:R-:W-:Y:S01]  /*01c0*/  ISETP.GE.AND P0, PT, R3, R18, PT ;  /* 0x000000120300720c */ /* 0x000fe20003f06270 */
[----:B--2---:R0:W-:-:S12]  /*01d0*/  STS [R9], R6 ;  /* 0x0000000609007388 */ /* 0x0041d80000000800 */
[----:B------:R-:W-:Y:S05]  /*01e0*/  @!P0 BRA `(.L_x_2) ;  /* 0xfffffffc00e08947 */ /* 0x000fea000383ffff */
.L_x_1:
[----:B------:R-:W-:Y:S05]  /*01f0*/  BSYNC.RECONVERGENT B0 ;  /* 0x0000000000007941 */ /* 0x000fea0003800200 */
.L_x_0:
[----:B------:R-:W-:Y:S01]  /*0200*/  BAR.SYNC.DEFER_BLOCKING 0x0 ;  /* 0x0000000000007b1d */ /* 0x000fe20000010000 */
[----:B------:R-:W-:Y:S01]  /*0210*/  UISETP.GE.AND UP0, UPT, UR8, 0x1, UPT ;  /* 0x000000010800788c */ /* 0x000fe2000bf06270 */
[----:B------:R-:W-:Y:S02]  /*0220*/  LEA R16, R11, R16, 0x18 ;  /* 0x000000100b107211 */ /* 0x000fe400078ec0ff */
[----:B0-----:R-:W-:Y:S02]  /*0230*/  CS2R R6, SRZ ;  /* 0x0000000000067805 */ /* 0x001fe4000001ff00 */
[----:B------:R-:W-:Y:S02]  /*0240*/  CS2R R8, SRZ ;  /* 0x0000000000087805 */ /* 0x000fe4000001ff00 */
[----:B------:R-:W-:Y:S01]  /*0250*/  CS2R R10, SRZ ;  /* 0x00000000000a7805 */ /* 0x000fe2000001ff00 */
[----:B------:R-:W0:Y:S01]  /*0260*/  MUFU.RSQ R17, R17 ;  /* 0x0000001100117308 */ /* 0x000e220000001400 */
[----:B------:R-:W-:Y:S01]  /*0270*/  IMAD R3, R18, 0x4, R16 ;  /* 0x0000000412037824 */ /* 0x000fe200078e0210 */
[----:B------:R-:W-:Y:S01]  /*0280*/  CS2R R12, SRZ ;  /* 0x00000000000c7805 */ /* 0x000fe2000001ff00 */
[----:B------:R-:W-:-:S02]  /*0290*/  IMAD.MOV.U32 R14, RZ, RZ, RZ ;  /* 0x000000ffff0e7224 */ /* 0x000fc400078e00ff */
[----:B------:R-:W-:Y:S02]  /*02a0*/  IMAD.MOV.U32 R18, RZ, RZ, RZ ;  /* 0x000000ffff127224 */ /* 0x000fe400078e00ff */
[----:B------:R-:W-:Y:S02]  /*02b0*/  IMAD.MOV.U32 R22, RZ, RZ, -0x1f528714 ;  /* 0xe0ad78ecff167424 */ /* 0x000fe400078e00ff */
[----:B------:R-:W-:Y:S02]  /*02c0*/  IMAD R0, R15, 0x4, R3 ;  /* 0x000000040f007824 */ /* 0x000fe400078e0203 */
[----:B0-----:R-:W-:Y:S01]  /*02d0*/  @!P1 FMUL R17, R17, 4096 ;  /* 0x4580000011119820 */ /* 0x001fe20000400000 */
[----:B------:R-:W-:Y:S06]  /*02e0*/  BRA.U !UP0, `(.L_x_3) ;  /* 0x0000000108c87547 */ /* 0x000fec000b800000 */
[----:B------:R-:W-:Y:S01]  /*02f0*/  IMAD.MOV.U32 R22, RZ, RZ, -0x1f528714 ;  /* 0xe0ad78ecff167424 */ /* 0x000fe200078e00ff */
[----:B------:R-:W-:-:S06]  /*0300*/  UMOV UR4, URZ ;  /* 0x000000ff00047c82 */ /* 0x000fcc0008000000 */
.L_x_9:
[----:B------:R-:W0:Y:S01]  /*0310*/  LDC R28, c[0x0][0x3a8] ;  /* 0x0000ea00ff1c7b82 */ /* 0x000e220000000800 */
[----:B------:R-:W1:Y:S01]  /*0320*/  LDCU.64 UR8, c[0x0][0x388] ;  /* 0x00007100ff0877ac */ /* 0x000e620008000a00 */
[----:B------:R-:W-:Y:S01]  /*0330*/  BSSY.RECONVERGENT B0, `(.L_x_4) ;  /* 0x0000013000007945 */ /* 0x000fe20003800200 */
[----:B------:R-:W-:Y:S01]  /*0340*/  IMAD.MOV.U32 R19, RZ, RZ, RZ ;  /* 0x000000ffff137224 */ /* 0x000fe200078e00ff */
[----:B0-----:R-:W-:-:S13]  /*0350*/  ISETP.GE.AND P0, PT, R15, R28, PT ;  /* 0x0000001c0f00720c */ /* 0x001fda0003f06270 */
[----:B-1----:R-:W-:Y:S05]  /*0360*/  @P0 BRA `(.L_x_5) ;  /* 0x00000000003c0947 */ /* 0x002fea0003800000 */
[----:B------:R-:W-:Y:S02]  /*0370*/  IMAD R24, R28, UR4, RZ ;  /* 0x000000041c187c24 */ /* 0x000fe4000f8e02ff */
[----:B------:R-:W-:Y:S02]  /*0380*/  IMAD.MOV.U32 R19, RZ, RZ, RZ ;  /* 0x000000ffff137224 */ /* 0x000fe400078e00ff */
[----:B------:R-:W-:Y:S01]  /*0390*/  IMAD.MOV.U32 R21, RZ, RZ, R15 ;  /* 0x000000ffff157224 */ /* 0x000fe200078e000f */
[----:B------:R-:W-:-:S07]  /*03a0*/  SHF.R.S32.HI R26, RZ, 0x1f, R24 ;  /* 0x0000001fff1a7819 */ /* 0x000fce0000011418 */
.L_x_6:
[----:B------:R-:W-:-:S04]  /*03b0*/  IADD3 R5, P0, PT, R24, R21, RZ ;  /* 0x0000001518057210 */ /* 0x000fc80007f1e0ff */
[----:B------:R-:W-:Y:S02]  /*03c0*/  LEA.HI.X.SX32 R20, R21, R26, 0x1, P0 ;  /* 0x0000001a15147211 */ /* 0x000fe400000f0eff */
[----:B------:R-:W-:-:S04]  /*03d0*/  LEA R4, P0, R5, UR8, 0x2 ;  /* 0x0000000805047c11 */ /* 0x000fc8000f8010ff */
[----:B------:R-:W-:-:S05]  /*03e0*/  LEA.HI.X R5, R5, UR9, R20, 0x2, P0 ;  /* 0x0000000905057c11 */ /* 0x000fca00080f1414 */
[----:B------:R-:W2:Y:S01]  /*03f0*/  LDG.E.CONSTANT R4, desc[UR6][R4.64] ;  /* 0x0000000604047981 */ /* 0x000ea2000c1e9900 */
[----:B------:R-:W-:Y:S02]  /*0400*/  IMAD R20, R21, 0x4, R16 ;  /* 0x0000000415147824 */ /* 0x000fe400078e0210 */
[----:B------:R-:W-:-:S04]  /*0410*/  IMAD.IADD R21, R2, 0x1, R21 ;  /* 0x0000000102157824 */ /* 0x000fc800078e0215 */
[----:B------:R-:W2:Y:S01]  /*0420*/  LDS R20, [R20] ;  /* 0x0000000014147984 */ /* 0x000ea20000000800 */
[----:B------:R-:W-:Y:S01]  /*0430*/  ISETP.GE.AND P0, PT, R21, R28, PT ;  /* 0x0000001c1500720c */ /* 0x000fe20003f06270 */
[----:B--2---:R-:W-:-:S12]  /*0440*/  FFMA R19, R20, R4, R19 ;  /* 0x0000000414137223 */ /* 0x004fd80000000013 */
[----:B------:R-:W-:Y:S05]  /*0450*/  @!P0 BRA `(.L_x_6) ;  /* 0xfffffffc00d48947 */ /* 0x000fea000383ffff */
.L_x_5:
[----:B------:R-:W-:Y:S05]  /*0460*/  BSYNC.RECONVERGENT B0 ;  /* 0x0000000000007941 */ /* 0x000fea0003800200 */
.L_x_4:
[----:B------:R-:W-:Y:S01]  /*0470*/  ISETP.GE.U32.AND P0, PT, R2, 0x2, PT ;  /* 0x000000020200780c */ /* 0x000fe20003f06070 */
[----:B------:R0:W-:Y:S01]  /*0480*/  STS [R0], R19 ;  /* 0x0000001300007388 */ /* 0x0001e20000000800 */
[----:B------:R-:W-:Y:S11]  /*0490*/  BAR.SYNC.DEFER_BLOCKING 0x0 ;  /* 0x0000000000007b1d */ /* 0x000ff60000010000 */
[----:B0-----:R-:W-:Y:S05]  /*04a0*/  @!P0 BRA `(.L_x_7) ;  /* 0x0000000000308947 */ /* 0x001fea0003800000 */
[----:B------:R-:W-:-:S07]  /*04b0*/  MOV R4, R2 ;  /* 0x0000000200047202 */ /* 0x000fce0000000f00 */
.L_x_8:
[----:B------:R-:W-:-:S04]  /*04c0*/  SHF.R.U32.HI R21, RZ, 0x1, R4 ;  /* 0x00000001ff157819 */ /* 0x000fc80000011604 */
[----:B------:R-:W-:-:S13]  /*04d0*/  ISETP.GE.U32.AND P0, PT, R15, R21, PT ;  /* 0x000000150f00720c */ /* 0x000fda0003f06070 */
[----:B------:R-:W-:Y:S01]  /*04e0*/  @!P0 IMAD R5, R21, 0x4, R0 ;  /* 0x0000000415058824 */ /* 0x000fe200078e0200 */
[----:B------:R-:W-:Y:S05]  /*04f0*/  @!P0 LDS R20, [R0] ;  /* 0x0000000000148984 */ /* 0x000fea0000000800 */
[----:B------:R-:W0:Y:S02]  /*0500*/  @!P0 LDS R5, [R5] ;  /* 0x0000000005058984 */ /* 0x000e240000000800 */
[----:B0-----:R-:W-:-:S05]  /*0510*/  @!P0 FADD R19, R5, R20 ;  /* 0x0000001405138221 */ /* 0x001fca0000000000 */
[----:B------:R0:W-:Y:S01]  /*0520*/  @!P0 STS [R0], R19 ;  /* 0x0000001300008388 */ /* 0x0001e20000000800 */
[----:B------:R-:W-:Y:S01]  /*0530*/  BAR.SYNC.DEFER_BLOCKING 0x0 ;  /* 0x0000000000007b1d */ /* 0x000fe20000010000 */
[----:B------:R-:W-:Y:S01]  /*0540*/  ISETP.GT.U32.AND P0, PT, R4, 0x3, PT ;  /* 0x000000030400780c */ /* 0x000fe20003f04070 */
[----:B------:R-:W-:-:S12]  /*0550*/  IMAD.MOV.U32 R4, RZ, RZ, R21 ;  /* 0x000000ffff047224 */ /* 0x000fd800078e0015 */
[----:B0-----:R-:W-:Y:S05]  /*0560*/  @P0 BRA `(.L_x_8) ;  /* 0xfffffffc00d40947 */ /* 0x001fea000383ffff */
.L_x_7:
[----:B------:R-:W0:Y:S01]  /*0570*/  LDS R4, [R3] ;  /* 0x0000000003047984 */ /* 0x000e220000000800 */
[----:B------:R-:W1:Y:S01]  /*0580*/  LDCU UR8, c[0x0][0x3a4] ;  /* 0x00007480ff0877ac */ /* 0x000e620008000800 */
[----:B------:R-:W-:Y:S01]  /*0590*/  BAR.SYNC.DEFER_BLOCKING 0x0 ;  /* 0x0000000000007b1d */ /* 0x000fe20000010000 */
[----:B------:R-:W-:Y:S01]  /*05a0*/  UIADD3 UR4, UPT, UPT, UR4, 0x1, URZ ;  /* 0x0000000104047890 */ /* 0x000fe2000fffe0ff */
[----:B------:R-:W-:-:S03]  /*05b0*/  ISETP.NE.AND P1, PT, R15, RZ, PT ;  /* 0x000000ff0f00720c */ /* 0x000fc60003f25270 */
[----:B-1----:R-:W-:Y:S01]  /*05c0*/  UISETP.NE.AND UP0, UPT, UR4, UR8, UPT ;  /* 0x000000080400728c */ /* 0x002fe2000bf05270 */
[----:B0-----:R-:W-:-:S05]  /*05d0*/  FMUL R4, R4, R17 ;  /* 0x0000001104047220 */ /* 0x001fca0000400000 */
[----:B------:R-:W-:-:S04]  /*05e0*/  FSETP.GT.AND P0, PT, R4, R22, PT ;  /* 0x000000160400720b */ /* 0x000fc80003f04000 */
[----:B------:R-:W-:Y:S01]  /*05f0*/  @!P1 FSEL R22, R4, R22, P0 ;  /* 0x0000001604169208 */ /* 0x000fe20000000000 */
[----:B------:R-:W-:Y:S08]  /*0600*/  BRA.U UP0, `(.L_x_9) ;  /* 0xfffffffd00407547 */ /* 0x000ff0000b83ffff */
.L_x_3:
[----:B------:R-:W-:Y:S01]  /*0610*/  ISETP.NE.AND P0, PT, R15, RZ, PT ;  /* 0x000000ff0f00720c */ /* 0x000fe20003f05270 */
[----:B------:R-:W-:Y:S01]  /*0620*/  IMAD R19, R2, 0x4, R3 ;  /* 0x0000000402137824 */ /* 0x000fe200078e0203 */
[----:B------:R-:W-:Y:S01]  /*0630*/  UISETP.GE.AND UP0, UPT, UR8, 0x1, UPT ;  /* 0x000000010800788c */ /* 0x000fe2000bf06270 */
[----:B------:R-:W-:-:S10]  /*0640*/  IMAD.MOV.U32 R20, RZ, RZ, RZ ;  /* 0x000000ffff147224 */ /* 0x000fd400078e00ff */
[----:B------:R0:W-:Y:S01]  /*0650*/  @!P0 STS [R19], R22 ;  /* 0x0000001613008388 */ /* 0x0001e20000000800 */
[----:B------:R-:W-:Y:S06]  /*0660*/  BAR.SYNC.DEFER_BLOCKING 0x0 ;  /* 0x0000000000007b1d */ /* 0x000fec0000010000 */
[----:B------:R-:W-:Y:S05]  /*0670*/  BRA.U !UP0, `(.L_x_10) ;  /* 0x00000009083c7547 */ /* 0x000fea000b800000 */
[----:B0-----:R0:W1:Y:S01]  /*0680*/  LDS R22, [R19] ;  /* 0x0000000013167984 */ /* 0x0010620000000800 */
[----:B------:R-:W-:Y:S01]  /*0690*/  IMAD.MOV.U32 R20, RZ, RZ, RZ ;  /* 0x000000ffff147224 */ /* 0x000fe200078e00ff */
[----:B------:R-:W-:-:S06]  /*06a0*/  UMOV UR4, URZ ;  /* 0x000000ff00047c82 */ /* 0x000fcc0008000000 */
.L_x_21:
[----:B--2---:R-:W2:Y:S01]  /*06b0*/  LDCU UR8, c[0x0][0x3a8] ;  /* 0x00007500ff0877ac */ /* 0x004ea20008000800 */
[----:B------:R-:W-:Y:S01]  /*06c0*/  BSSY.RECONVERGENT B0, `(.L_x_11) ;  /* 0x000001a000007945 */ /* 0x000fe20003800200 */
[----:B------:R-:W-:Y:S01]  /*06d0*/  ISETP.GE.U32.AND P2, PT, R2, 0x2, PT ;  /* 0x000000020200780c */ /* 0x000fe20003f46070 */
[----:B0-----:R-:W-:Y:S01]  /*06e0*/  IMAD.MOV.U32 R21, RZ, RZ, RZ ;  /* 0x000000ffff157224 */ /* 0x001fe200078e00ff */
[----:B------:R-:W3:Y:S01]  /*06f0*/  LDCU UR9, c[0x0][0x3a4] ;  /* 0x00007480ff0977ac */ /* 0x000ee20008000800 */
[C---:B------:R-:W-:Y:S01]  /*0700*/  ISETP.NE.AND P0, PT, R15.reuse, RZ, PT ;  /* 0x000000ff0f00720c */ /* 0x040fe20003f05270 */
[----:B------:R-:W4:Y:S01]  /*0710*/  LDCU UR14, c[0x0][0x3a8] ;  /* 0x00007500ff0e77ac */ /* 0x000f220008000800 */
[----:B------:R-:W0:Y:S01]  /*0720*/  LDCU.64 UR12, c[0x0][0x388] ;  /* 0x00007100ff0c77ac */ /* 0x000e220008000a00 */
[----:B--2---:R-:W-:Y:S01]  /*0730*/  ISETP.GE.AND P1, PT, R15, UR8, PT ;  /* 0x000000080f007c0c */ /* 0x004fe2000bf26270 */
[----:B------:R-:W-:Y:S02]  /*0740*/  UIMAD UR10, UR4, UR8, URZ ;  /* 0x00000008040a72a4 */ /* 0x000fe4000f8e02ff */
[----:B------:R-:W-:-:S02]  /*0750*/  UIADD3 UR4, UPT, UPT, UR4, 0x1, URZ ;  /* 0x0000000104047890 */ /* 0x000fc4000fffe0ff */
[----:B------:R-:W-:Y:S02]  /*0760*/  USHF.R.S32.HI UR11, URZ, 0x1f, UR10 ;  /* 0x0000001fff0b7899 */ /* 0x000fe4000801140a */
[----:B---3--:R-:W-:-:S06]  /*0770*/  UISETP.NE.AND UP0, UPT, UR4, UR9, UPT ;  /* 0x000000090400728c */ /* 0x008fcc000bf05270 */
[----:B0---4-:R-:W-:Y:S05]  /*0780*/  @P1 BRA `(.L_x_12) ;  /* 0x0000000000341947 */ /* 0x011fea0003800000 */
[----:B------:R-:W-:Y:S02]  /*0790*/  IMAD.MOV.U32 R21, RZ, RZ, RZ ;  /* 0x000000ffff157224 */ /* 0x000fe400078e00ff */
[----:B------:R-:W-:-:S07]  /*07a0*/  IMAD.MOV.U32 R23, RZ, RZ, R15 ;  /* 0x000000ffff177224 */ /* 0x000fce00078e000f */
.L_x_13:
[----:B------:R-:W-:-:S04]  /*07b0*/  IADD3 R5, P1, PT, R23, UR10, RZ ;  /* 0x0000000a17057c10 */ /* 0x000fc8000ff3e0ff */
[----:B------:R-:W-:Y:S02]  /*07c0*/  LEA.HI.X.SX32 R24, R23, UR11, 0x1, P1 ;  /* 0x0000000b17187c11 */ /* 0x000fe400088f0eff */
[----:B------:R-:W-:-:S04]  /*07d0*/  LEA R4, P1, R5, UR12, 0x2 ;  /* 0x0000000c05047c11 */ /* 0x000fc8000f8210ff */
[----:B------:R-:W-:-:S05]  /*07e0*/  LEA.HI.X R5, R5, UR13, R24, 0x2, P1 ;  /* 0x0000000d05057c11 */ /* 0x000fca00088f1418 */
[----:B------:R-:W2:Y:S01]  /*07f0*/  LDG.E.CONSTANT R4, desc[UR6][R4.64] ;  /* 0x0000000604047981 */ /* 0x000ea2000c1e9900 */
[----:B------:R-:W-:Y:S02]  /*0800*/  IMAD R24, R23, 0x4, R16 ;  /* 0x0000000417187824 */ /* 0x000fe400078e0210 */
[----:B------:R-:W-:-:S04]  /*0810*/  IMAD.IADD R23, R2, 0x1, R23 ;  /* 0x0000000102177824 */ /* 0x000fc800078e0217 */
[----:B------:R-:W2:Y:S01]  /*0820*/  LDS R24, [R24] ;  /* 0x0000000018187984 */ /* 0x000ea20000000800 */
[----:B------:R-:W-:Y:S01]  /*0830*/  ISETP.GE.AND P1, PT, R23, UR8, PT ;  /* 0x0000000817007c0c */ /* 0x000fe2000bf26270 */
[----:B--2---:R-:W-:-:S12]  /*0840*/  FFMA R21, R24, R4, R21 ;  /* 0x0000000418157223 */ /* 0x004fd80000000015 */
[----:B------:R-:W-:Y:S05]  /*0850*/  @!P1 BRA `(.L_x_13) ;  /* 0xfffffffc00d49947 */ /* 0x000fea000383ffff */
.L_x_12:
[----:B------:R-:W-:Y:S05]  /*0860*/  BSYNC.RECONVERGENT B0 ;  /* 0x0000000000007941 */ /* 0x000fea0003800200 */
.L_x_11:
[----:B------:R0:W-:Y:S01]  /*0870*/  STS [R0], R21 ;  /* 0x0000001500007388 */ /* 0x0001e20000000800 */
[----:B------:R-:W-:Y:S06]  /*0880*/  BAR.SYNC.DEFER_BLOCKING 0x0 ;  /* 0x0000000000007b1d */ /* 0x000fec0000010000 */
[----:B------:R-:W-:Y:S05]  /*0890*/  @!P2 BRA `(.L_x_14) ;  /* 0x000000000030a947 */ /* 0x000fea0003800000 */
[----:B------:R-:W-:-:S07]  /*08a0*/  IMAD.MOV.U32 R4, RZ, RZ, R2 ;  /* 0x000000ffff047224 */ /* 0x000fce00078e0002 */
.L_x_15:
        /* <DEDUP_REMOVED lines=8> */
[----:B------:R-:W-:Y:S02]  /*0930*/  ISETP.GT.U32.AND P1, PT, R4, 0x3, PT ;  /* 0x000000030400780c */ /* 0x000fe40003f24070 */
[----:B------:R-:W-:-:S11]  /*0940*/  MOV R4, R23 ;  /* 0x0000001700047202 */ /* 0x000fd60000000f00 */
[----:B--2---:R-:W-:Y:S05]  /*0950*/  @P1 BRA `(.L_x_15) ;  /* 0xfffffffc00d41947 */ /* 0x004fea000383ffff */
.L_x_14:
[----:B------:R-:W-:Y:S04]  /*0960*/  BSSY.RECONVERGENT B0, `(.L_x_16) ;  /* 0x0000010000007945 */ /* 0x000fe80003800200 */
[----:B------:R-:W-:Y:S05]  /*0970*/  @P0 BRA `(.L_x_17) ;  /* 0x0000000000380947 */ /* 0x000fea0003800000 */
[----:B------:R-:W1:Y:S01]  /*0980*/  LDS R5, [R3] ;  /* 0x0000000003057984 */ /* 0x000e620000000800 */
[----:B------:R-:W-:Y:S02]  /*0990*/  IMAD.MOV.U32 R4, RZ, RZ, 0x3bbb989d ;  /* 0x3bbb989dff047424 */ /* 0x000fe400078e00ff */
[----:B0-----:R-:W-:Y:S02]  /*09a0*/  IMAD.MOV.U32 R21, RZ, RZ, 0x437c0000 ;  /* 0x437c0000ff157424 */ /* 0x001fe400078e00ff */
[----:B-1----:R-:W-:-:S04]  /*09b0*/  FFMA R5, R5, R17, -R22 ;  /* 0x0000001105057223 */ /* 0x002fc80000000816 */
[----:B------:R-:W-:-:S04]  /*09c0*/  FFMA.SAT R4, R5, R4, 0.5 ;  /* 0x3f00000005047423 */ /* 0x000fc80000002004 */
[----:B------:R-:W-:-:S04]  /*09d0*/  FFMA.RM R4, R4, R21, 12582913 ;  /* 0x4b40000104047423 */ /* 0x000fc80000004015 */
[C---:B------:R-:W-:Y:S01]  /*09e0*/  FADD R24, R4.reuse, -12583039 ;  /* 0xcb40007f04187421 */ /* 0x040fe20000000000 */
[----:B------:R-:W-:-:S03]  /*09f0*/  IMAD.SHL.U32 R4, R4, 0x800000, RZ ;  /* 0x0080000004047824 */ /* 0x000fc600078e00ff */
[----:B------:R-:W-:-:S04]  /*0a00*/  FFMA R24, R5, 1.4426950216293334961, -R24 ;  /* 0x3fb8aa3b05187823 */ /* 0x000fc80000000818 */
[----:B------:R-:W-:-:S04]  /*0a10*/  FFMA R24, R5, 1.925963033500011079e-08, R24 ;  /* 0x32a5706005187823 */ /* 0x000fc80000000018 */
[----:B------:R-:W0:Y:S02]  /*0a20*/  MUFU.EX2 R5, R24 ;  /* 0x0000001800057308 */ /* 0x000e240000000800 */
[----:B0-----:R-:W-:-:S04]  /*0a30*/  FMUL R4, R4, R5 ;  /* 0x0000000504047220 */ /* 0x001fc80000400000 */
[----:B------:R-:W-:Y:S01]  /*0a40*/  FADD R20, R20, R4 ;  /* 0x0000000414147221 */ /* 0x000fe20000000000 */
[----:B------:R2:W-:Y:S06]  /*0a50*/  STS [R19+0x4], R4 ;  /* 0x0000040413007388 */ /* 0x0005ec0000000800 */
.L_x_17:
[----:B------:R-:W-:Y:S05]  /*0a60*/  BSYNC.RECONVERGENT B0 ;  /* 0x0000000000007941 */ /* 0x000fea0003800200 */
.L_x_16:
[----:B------:R-:W-:Y:S01]  /*0a70*/  BAR.SYNC.DEFER_BLOCKING 0x0 ;  /* 0x0000000000007b1d */ /* 0x000fe20000010000 */
[----:B------:R-:W-:-:S05]  /*0a80*/  ISETP.GE.AND P0, PT, R15, UR14, PT ;  /* 0x0000000e0f007c0c */ /* 0x000fca000bf06270 */
[----:B------:R-:W3:Y:S01]  /*0a90*/  LDCU.64 UR8, c[0x0][0x390] ;  /* 0x00007200ff0877ac */ /* 0x000ee20008000a00 */
[----:B------:R-:W-:Y:S07]  /*0aa0*/  BSSY.RECONVERGENT B0, `(.L_x_18) ;  /* 0x000004a000007945 */ /* 0x000fee0003800200 */
[----:B------:R-:W-:Y:S05]  /*0ab0*/  @P0 BRA `(.L_x_19) ;  /* 0x0000000400200947 */ /* 0x000fea0003800000 */
[----:B------:R-:W4:Y:S01]  /*0ac0*/  I2F.U32.RP R24, R2 ;  /* 0x0000000200187306 */ /* 0x000f220000209000 */
[----:B0-----:R0:W0:Y:S01]  /*0ad0*/  LDS R21, [R19+0x4] ;  /* 0x0000040013157984 */ /* 0x0010220000000800 */
[----:B------:R-:W-:Y:S01]  /*0ae0*/  ISETP.NE.U32.AND P0, PT, R2, RZ, PT ;  /* 0x000000ff0200720c */ /* 0x000fe20003f05070 */
[----:B------:R-:W-:-:S05]  /*0af0*/  IMAD.MOV.U32 R25, RZ, RZ, R15 ;  /* 0x000000ffff197224 */ /* 0x000fca00078e000f */
[----:B----4-:R-:W2:Y:S02]  /*0b00*/  MUFU.RCP R24, R24 ;  /* 0x0000001800187308 */ /* 0x010ea40000001000 */
[----:B--2---:R-:W-:Y:S01]  /*0b10*/  VIADD R4, R24, 0xffffffe ;  /* 0x0ffffffe18047836 */ /* 0x004fe20000000000 */
[----:B------:R-:W-:Y:S02]  /*0b20*/  P2R R24, PR, RZ, 0x1 ;  /* 0x00000001ff187803 */ /* 0x000fe40000000000 */
[----:B------:R-:W-:-:S03]  /*0b30*/  LOP3.LUT R24, RZ, R2, RZ, 0x33, !PT ;  /* 0x00000002ff187212 */ /* 0x000fc600078e33ff */
[----:B------:R2:W4:Y:S02]  /*0b40*/  F2I.FTZ.U32.TRUNC.NTZ R5, R4 ;  /* 0x0000000400057305 */ /* 0x000524000021f000 */
[----:B--2---:R-:W-:Y:S02]  /*0b50*/  IMAD.MOV.U32 R4, RZ, RZ, RZ ;  /* 0x000000ffff047224 */ /* 0x004fe400078e00ff */
[----:B----4-:R-:W-:-:S04]  /*0b60*/  IMAD.MOV R23, RZ, RZ, -R5 ;  /* 0x000000ffff177224 */ /* 0x010fc800078e0a05 */
[----:B------:R-:W-:-:S04]  /*0b70*/  IMAD R23, R23, R2, RZ ;  /* 0x0000000217177224 */ /* 0x000fc800078e02ff */
[----:B0-----:R-:W-:-:S07]  /*0b80*/  IMAD.HI.U32 R23, R5, R23, R4 ;  /* 0x0000001705177227 */ /* 0x001fce00078e0004 */
.L_x_20:
[----:B------:R-:W-:-:S04]  /*0b90*/  IADD3 R5, P0, PT, R25, UR10, RZ ;  /* 0x0000000a19057c10 */ /* 0x000fc8000ff1e0ff */
[----:B------:R-:W-:Y:S02]  /*0ba0*/  LEA.HI.X.SX32 R26, R25, UR11, 0x1, P0 ;  /* 0x0000000b191a7c11 */ /* 0x000fe400080f0eff */
[----:B---3--:R-:W-:-:S04]  /*0bb0*/  LEA R4, P0, R5, UR8, 0x2 ;  /* 0x0000000805047c11 */ /* 0x008fc8000f8010ff */
[----:B------:R-:W-:-:S05]  /*0bc0*/  LEA.HI.X R5, R5, UR9, R26, 0x2, P0 ;  /* 0x0000000905057c11 */ /* 0x000fca00080f141a */
[----:B------:R0:W2:Y:S01]  /*0bd0*/  LDG.E.CONSTANT R4, desc[UR6][R4.64] ;  /* 0x0000000604047981 */ /* 0x0000a2000c1e9900 */
[----:B------:R-:W-:Y:S01]  /*0be0*/  IMAD.HI.U32 R27, R23, R25, RZ ;  /* 0x00000019171b7227 */ /* 0x000fe200078e00ff */
[----:B------:R-:W-:-:S03]  /*0bf0*/  ISETP.NE.U32.AND P2, PT, R2, RZ, PT ;  /* 0x000000ff0200720c */ /* 0x000fc60003f45070 */
[----:B------:R-:W-:-:S04]  /*0c00*/  IMAD.MOV R29, RZ, RZ, -R27 ;  /* 0x000000ffff1d7224 */ /* 0x000fc800078e0a1b */
[C-C-:B------:R-:W-:Y:S02]  /*0c10*/  IMAD R29, R2.reuse, R29, R25.reuse ;  /* 0x0000001d021d7224 */ /* 0x140fe400078e0219 */
[----:B------:R-:W-:-:S03]  /*0c20*/  IMAD.IADD R25, R2, 0x1, R25 ;  /* 0x0000000102197824 */ /* 0x000fc600078e0219 */
[----:B------:R-:W-:-:S13]  /*0c30*/  ISETP.GE.U32.AND P0, PT, R29, R2, PT ;  /* 0x000000021d00720c */ /* 0x000fda0003f06070 */
[----:B------:R-:W-:Y:S02]  /*0c40*/  @P0 IMAD.IADD R29, R29, 0x1, -R2 ;  /* 0x000000011d1d0824 */ /* 0x000fe400078e0a02 */
[----:B------:R-:W-:-:S03]  /*0c50*/  @P0 VIADD R27, R27, 0x1 ;  /* 0x000000011b1b0836 */ /* 0x000fc60000000000 */
[----:B------:R-:W-:-:S13]  /*0c60*/  ISETP.GE.U32.AND P1, PT, R29, R2, PT ;  /* 0x000000021d00720c */ /* 0x000fda0003f26070 */
[----:B------:R-:W-:-:S05]  /*0c70*/  @P1 VIADD R27, R27, 0x1 ;  /* 0x000000011b1b1836 */ /* 0x000fca0000000000 */
[----:B------:R-:W-:-:S05]  /*0c80*/  SEL R27, R24, R27, !P2 ;  /* 0x0000001b181b7207 */ /* 0x000fca0005000000 */
[----:B------:R-:W-:-:S05]  /*0c90*/  IMAD.SHL.U32 R27, R27, 0x4, RZ ;  /* 0x000000041b1b7824 */ /* 0x000fca00078e00ff */
[C---:B------:R-:W-:Y:S02]  /*0ca0*/  ISETP.EQ.AND P1, PT, R27.reuse, RZ, PT ;  /* 0x000000ff1b00720c */ /* 0x040fe40003f22270 */
[C---:B------:R-:W-:Y:S02]  /*0cb0*/  ISETP.EQ.AND P2, PT, R27.reuse, 0x4, PT ;  /* 0x000000041b00780c */ /* 0x040fe40003f42270 */
[C---:B------:R-:W-:Y:S02]  /*0cc0*/  ISETP.EQ.AND P3, PT, R27.reuse, 0x8, PT ;  /* 0x000000081b00780c */ /* 0x040fe40003f62270 */
[C---:B------:R-:W-:Y:S02]  /*0cd0*/  ISETP.EQ.AND P0, PT, R27.reuse, 0xc, PT ;  /* 0x0000000c1b00780c */ /* 0x040fe40003f02270 */
[C---:B------:R-:W-:Y:S02]  /*0ce0*/  ISETP.EQ.AND P4, PT, R27.reuse, 0x1c, PT ;  /* 0x0000001c1b00780c */ /* 0x040fe40003f82270 */
[----:B------:R-:W-:-:S02]  /*0cf0*/  ISETP.EQ.AND P5, PT, R27, 0x20, PT ;  /* 0x000000201b00780c */ /* 0x000fc40003fa2270 */
[C---:B------:R-:W-:Y:S02]  /*0d00*/  ISETP.EQ.AND P6, PT, R27.reuse, 0x24, PT ;  /* 0x000000241b00780c */ /* 0x040fe40003fc2270 */
[----:B------:R-:W-:Y:S01]  /*0d10*/  @P1 MOV R26, R6 ;  /* 0x00000006001a1202 */ /* 0x000fe20000000f00 */
[----:B------:R-:W-:Y:S01]  /*0d20*/  @P2 IMAD.MOV.U32 R26, RZ, RZ, R7 ;  /* 0x000000ffff1a2224 */ /* 0x000fe200078e0007 */
[C---:B------:R-:W-:Y:S01]  /*0d30*/  ISETP.EQ.AND P1, PT, R27.reuse, 0x10, PT ;  /* 0x000000101b00780c */ /* 0x040fe20003f22270 */
[----:B------:R-:W-:Y:S01]  /*0d40*/  @P3 IMAD.MOV.U32 R26, RZ, RZ, R8 ;  /* 0x000000ffff1a3224 */ /* 0x000fe200078e0008 */
[C---:B------:R-:W-:Y:S01]  /*0d50*/  ISETP.EQ.AND P2, PT, R27.reuse, 0x14, PT ;  /* 0x000000141b00780c */ /* 0x040fe20003f42270 */
[----:B------:R-:W-:Y:S01]  /*0d60*/  @P0 IMAD.MOV.U32 R26, RZ, RZ, R9 ;  /* 0x000000ffff1a0224 */ /* 0x000fe200078e0009 */
[----:B------:R-:W-:Y:S02]  /*0d70*/  ISETP.EQ.AND P3, PT, R27, 0x18, PT ;  /* 0x000000181b00780c */ /* 0x000fe40003f62270 */
[----:B0-----:R-:W-:-:S02]  /*0d80*/  P2R R5, PR, RZ, 0x1 ;  /* 0x00000001ff057803 */ /* 0x001fc40000000000 */
[C---:B------:R-:W-:Y:S02]  /*0d90*/  ISETP.EQ.AND P0, PT, R27.reuse, 0x8, PT ;  /* 0x000000081b00780c */ /* 0x040fe40003f02270 */
[----:B------:R-:W-:Y:S02]  /*0da0*/  P2R R28, PR, RZ, 0x2 ;  /* 0x00000002ff1c7803 */ /* 0x000fe40000000000 */
[----:B------:R-:W-:Y:S01]  /*0db0*/  P2R R29, PR, RZ, 0x4 ;  /* 0x00000004ff1d7803 */ /* 0x000fe20000000000 */
[----:B------:R-:W-:Y:S01]  /*0dc0*/  @P1 IMAD.MOV.U32 R26, RZ, RZ, R10 ;  /* 0x000000ffff1a1224 */ /* 0x000fe200078e000a */
[C---:B------:R-:W-:Y:S01]  /*0dd0*/  ISETP.EQ.AND P1, PT, R27.reuse, 0x4, PT ;  /* 0x000000041b00780c */ /* 0x040fe20003f22270 */
[----:B------:R-:W-:Y:S01]  /*0de0*/  @P2 IMAD.MOV.U32 R26, RZ, RZ, R11 ;  /* 0x000000ffff1a2224 */ /* 0x000fe200078e000b */
[----:B------:R-:W-:Y:S01]  /*0df0*/  ISETP.EQ.AND P2, PT, R27, RZ, PT ;  /* 0x000000ff1b00720c */ /* 0x000fe20003f42270 */
[----:B------:R-:W-:Y:S02]  /*0e00*/  @P3 IMAD.MOV.U32 R26, RZ, RZ, R12 ;  /* 0x000000ffff1a3224 */ /* 0x000fe400078e000c */
[----:B------:R-:W-:-:S02]  /*0e10*/  @P4 IMAD.MOV.U32 R26, RZ, RZ, R13 ;  /* 0x000000ffff1a4224 */ /* 0x000fc400078e000d */
[----:B------:R-:W-:Y:S02]  /*0e20*/  @P5 IMAD.MOV.U32 R26, RZ, RZ, R14 ;  /* 0x000000ffff1a5224 */ /* 0x000fe400078e000e */
[----:B------:R-:W-:-:S04]  /*0e30*/  @P6 IMAD.MOV.U32 R26, RZ, RZ, R18 ;  /* 0x000000ffff1a6224 */ /* 0x000fc800078e0012 */
[----:B--2---:R-:W-:-:S04]  /*0e40*/  FFMA R4, R21, R4, R26 ;  /* 0x0000000415047223 */ /* 0x004fc8000000001a */
[--C-:B------:R-:W-:Y:S01]  /*0e50*/  @P0 IMAD.MOV.U32 R8, RZ, RZ, R4.reuse ;  /* 0x000000ffff080224 */ /* 0x100fe200078e0004 */
[----:B------:R-:W-:Y:S01]  /*0e60*/  ISETP.NE.AND P0, PT, R5, RZ, PT ;  /* 0x000000ff0500720c */ /* 0x000fe20003f05270 */
[--C-:B------:R-:W-:Y:S01]  /*0e70*/  @P2 IMAD.MOV.U32 R6, RZ, RZ, R4.reuse ;  /* 0x000000ffff062224 */ /* 0x100fe200078e0004 */
[----:B------:R-:W-:Y:S01]  /*0e80*/  ISETP.NE.AND P2, PT, R29, RZ, PT ;  /* 0x000000ff1d00720c */ /* 0x000fe20003f45270 */
[--C-:B------:R-:W-:Y:S01]  /*0e90*/  @P1 IMAD.MOV.U32 R7, RZ, RZ, R4.reuse ;  /* 0x000000ffff071224 */ /* 0x100fe200078e0004 */
[----:B------:R-:W-:Y:S01]  /*0ea0*/  ISETP.NE.AND P1, PT, R28, RZ, PT ;  /* 0x000000ff1c00720c */ /* 0x000fe20003f25270 */
[--C-:B------:R-:W-:Y:S02]  /*0eb0*/  @P3 IMAD.MOV.U32 R12, RZ, RZ, R4.reuse ;  /* 0x000000ffff0c3224 */ /* 0x100fe400078e0004 */
[--C-:B------:R-:W-:Y:S02]  /*0ec0*/  @P4 IMAD.MOV.U32 R13, RZ, RZ, R4.reuse ;  /* 0x000000ffff0d4224 */ /* 0x100fe400078e0004 */
[----:B------:R-:W-:-:S02]  /*0ed0*/  @P5 IMAD.MOV.U32 R14, RZ, RZ, R4 ;  /* 0x000000ffff0e5224 */ /* 0x000fc400078e0004 */
[--C-:B------:R-:W-:Y:S02]  /*0ee0*/  @P6 IMAD.MOV.U32 R18, RZ, RZ, R4.reuse ;  /* 0x000000ffff126224 */ /* 0x100fe400078e0004 */
[----:B------:R-:W-:Y:S02]  /*0ef0*/  @P0 MOV R9, R4 ;  /* 0x0000000400090202 */ /* 0x000fe40000000f00 */
[----:B------:R-:W-:Y:S01]  /*0f00*/  ISETP.GE.AND P0, PT, R25, UR14, PT ;  /* 0x0000000e19007c0c */ /* 0x000fe2000bf06270 */
[--C-:B------:R-:W-:Y:S02]  /*0f10*/  @P2 IMAD.MOV.U32 R11, RZ, RZ, R4.reuse ;  /* 0x000000ffff0b2224 */ /* 0x100fe400078e0004 */
[----:B------:R-:W-:-:S10]  /*0f20*/  @P1 IMAD.MOV.U32 R10, RZ, RZ, R4 ;  /* 0x000000ffff0a1224 */ /* 0x000fd400078e0004 */
[----:B------:R-:W-:Y:S05]  /*0f30*/  @!P0 BRA `(.L_x_20) ;  /* 0xfffffffc00148947 */ /* 0x000fea000383ffff */
.L_x_19:
[----:B---3--:R-:W-:Y:S05]  /*0f40*/  BSYNC.RECONVERGENT B0 ;  /* 0x0000000000007941 */ /* 0x008fea0003800200 */
.L_x_18:
[----:B------:R-:W-:Y:S06]  /*0f50*/  BAR.SYNC.DEFER_BLOCKING 0x0 ;  /* 0x0000000000007b1d */ /* 0x000fec0000010000 */
[----:B------:R-:W-:Y:S05]  /*0f60*/  BRA.U UP0, `(.L_x_21) ;  /* 0xfffffff500d07547 */ /* 0x000fea000b83ffff */
.L_x_10:
[----:B------:R-:W-:Y:S01]  /*0f70*/  ISETP.NE.AND P0, PT, R15, RZ, PT ;  /* 0x000000ff0f00720c */ /* 0x000fe20003f05270 */
[----:B------:R-:W3:-:S12]  /*0f80*/  LDCU UR8, c[0x0][0x3a8] ;  /* 0x00007500ff0877ac */ /* 0x000ed80008000800 */
[----:B------:R4:W-:Y:S01]  /*0f90*/  @!P0 STS [R19+0x8], R20 ;  /* 0x0000081413008388 */ /* 0x0009e20000000800 */
[----:B------:R-:W-:Y:S01]  /*0fa0*/  BAR.SYNC.DEFER_BLOCKING 0x0 ;  /* 0x0000000000007b1d */ /* 0x000fe20000010000 */
[----:B---3--:R-:W-:-:S13]  /*0fb0*/  ISETP.GE.AND P1, PT, R15, UR8, PT ;  /* 0x000000080f007c0c */ /* 0x008fda000bf26270 */
[----:B----4-:R-:W-:Y:S05]  /*0fc0*/  @P1 EXIT ;  /* 0x000000000000194d */ /* 0x010fea0003800000 */
[----:B------:R3:W4:Y:S01]  /*0fd0*/  LDS R3, [R19+0x8] ;  /* 0x0000080013037984 */ /* 0x0007220000000800 */
[----:B------:R-:W0:Y:S08]  /*0fe0*/  LDC R20, c[0x0][0x3a8] ;  /* 0x0000ea00ff147b82 */ /* 0x000e300000000800 */
[----:B--23--:R-:W2:Y:S02]  /*0ff0*/  LDC.64 R4, c[0x0][0x398] ;  /* 0x0000e600ff047b82 */ /* 0x00cea40000000a00 */
.L_x_24:
[----:B0--3--:R-:W0:Y:S01]  /*1000*/  I2F.U32.RP R19, R2 ;  /* 0x0000000200137306 */ /* 0x009e220000209000 */
[----:B------:R-:W-:Y:S01]  /*1010*/  ISETP.NE.U32.AND P2, PT, R2, RZ, PT ;  /* 0x000000ff0200720c */ /* 0x000fe20003f45070 */
[----:B------:R-:W-:Y:S06]  /*1020*/  BSSY.RECONVERGENT B0, `(.L_x_22) ;  /* 0x0000031000007945 */ /* 0x000fec0003800200 */
[----:B0-----:R-:W0:Y:S02]  /*1030*/  MUFU.RCP R19, R19 ;  /* 0x0000001300137308 */ /* 0x001e240000001000 */
[----:B0-----:R-:W-:-:S06]  /*1040*/  VIADD R16, R19, 0xffffffe ;  /* 0x0ffffffe13107836 */ /* 0x001fcc0000000000 */
[----:B------:R0:W3:Y:S02]  /*1050*/  F2I.FTZ.U32.TRUNC.NTZ R17, R16 ;  /* 0x0000001000117305 */ /* 0x0000e4000021f000 */
[----:B0-----:R-:W-:Y:S02]  /*1060*/  IMAD.MOV.U32 R16, RZ, RZ, RZ ;  /* 0x000000ffff107224 */ /* 0x001fe400078e00ff */
[----:B---3--:R-:W-:-:S04]  /*1070*/  IMAD.MOV R21, RZ, RZ, -R17 ;  /* 0x000000ffff157224 */ /* 0x008fc800078e0a11 */
[----:B------:R-:W-:-:S04]  /*1080*/  IMAD R21, R21, R2, RZ ;  /* 0x0000000215157224 */ /* 0x000fc800078e02ff */
[----:B------:R-:W-:Y:S02]  /*1090*/  IMAD.HI.U32 R0, R17, R21, R16 ;  /* 0x0000001511007227 */ /* 0x000fe400078e0010 */
[----:B----4-:R-:W0:Y:S04]  /*10a0*/  MUFU.RCP R16, R3 ;  /* 0x0000000300107308 */ /* 0x010e280000001000 */
[----:B------:R-:W-:-:S04]  /*10b0*/  IMAD.HI.U32 R0, R0, R15, RZ ;  /* 0x0000000f00007227 */ /* 0x000fc800078e00ff */
[----:B------:R-:W-:-:S04]  /*10c0*/  IMAD.MOV R17, RZ, RZ, -R0 ;  /* 0x000000ffff117224 */ /* 0x000fc800078e0a00 */
[----:B------:R-:W-:-:S05]  /*10d0*/  IMAD R17, R2, R17, R15 ;  /* 0x0000001102117224 */ /* 0x000fca00078e020f */
[----:B------:R-:W-:-:S13]  /*10e0*/  ISETP.GE.U32.AND P0, PT, R17, R2, PT ;  /* 0x000000021100720c */ /* 0x000fda0003f06070 */
[----:B------:R-:W-:Y:S01]  /*10f0*/  @P0 IADD3 R17, PT, PT, R17, -R2, RZ ;  /* 0x8000000211110210 */ /* 0x000fe20007ffe0ff */
[----:B------:R-:W-:-:S03]  /*1100*/  @P0 VIADD R0, R0, 0x1 ;  /* 0x0000000100000836 */ /* 0x000fc60000000000 */
[----:B------:R-:W-:Y:S01]  /*1110*/  ISETP.GE.U32.AND P1, PT, R17, R2, PT ;  /* 0x000000021100720c */ /* 0x000fe20003f26070 */
[----:B0-----:R-:W-:-:S12]  /*1120*/  FFMA R17, -R3, R16, 1 ;  /* 0x3f80000003117423 */ /* 0x001fd80000000110 */
[----:B------:R-:W-:Y:S01]  /*1130*/  @P1 VIADD R0, R0, 0x1 ;  /* 0x0000000100001836 */ /* 0x000fe20000000000 */
[----:B------:R-:W-:-:S05]  /*1140*/  @!P2 LOP3.LUT R0, RZ, R2, RZ, 0x33, !PT ;  /* 0x00000002ff00a212 */ /* 0x000fca00078e33ff */
[----:B------:R-:W-:-:S05]  /*1150*/  IMAD.SHL.U32 R0, R0, 0x4, RZ ;  /* 0x0000000400007824 */ /* 0x000fca00078e00ff */
[C---:B------:R-:W-:Y:S02]  /*1160*/  ISETP.EQ.AND P0, PT, R0.reuse, RZ, PT ;  /* 0x000000ff0000720c */ /* 0x040fe40003f02270 */
[C---:B------:R-:W-:Y:S02]  /*1170*/  ISETP.EQ.AND P1, PT, R0.reuse, 0x4, PT ;  /* 0x000000040000780c */ /* 0x040fe40003f22270 */
[C---:B------:R-:W-:Y:S02]  /*1180*/  ISETP.EQ.AND P2, PT, R0.reuse, 0x8, PT ;  /* 0x000000080000780c */ /* 0x040fe40003f42270 */
[----:B------:R-:W-:-:S07]  /*1190*/  ISETP.EQ.AND P3, PT, R0, 0xc, PT ;  /* 0x0000000c0000780c */ /* 0x000fce0003f62270 */
[----:B-1----:R-:W-:Y:S01]  /*11a0*/  @P0 IMAD.MOV.U32 R22, RZ, RZ, R6 ;  /* 0x000000ffff160224 */ /* 0x002fe200078e0006 */
[C---:B------:R-:W-:Y:S01]  /*11b0*/  ISETP.EQ.AND P0, PT, R0.reuse, 0x10, PT ;  /* 0x000000100000780c */ /* 0x040fe20003f02270 */
[----:B------:R-:W-:Y:S01]  /*11c0*/  @P1 IMAD.MOV.U32 R22, RZ, RZ, R7 ;  /* 0x000000ffff161224 */ /* 0x000fe200078e0007 */
[C---:B------:R-:W-:Y:S01]  /*11d0*/  ISETP.EQ.AND P1, PT, R0.reuse, 0x14, PT ;  /* 0x000000140000780c */ /* 0x040fe20003f22270 */
[----:B------:R-:W-:Y:S01]  /*11e0*/  @P2 IMAD.MOV.U32 R22, RZ, RZ, R8 ;  /* 0x000000ffff162224 */ /* 0x000fe200078e0008 */
[C---:B------:R-:W-:Y:S01]  /*11f0*/  ISETP.EQ.AND P2, PT, R0.reuse, 0x18, PT ;  /* 0x000000180000780c */ /* 0x040fe20003f42270 */
[----:B------:R-:W-:Y:S01]  /*1200*/  @P3 IMAD.MOV.U32 R22, RZ, RZ, R9 ;  /* 0x000000ffff163224 */ /* 0x000fe200078e0009 */
[----:B------:R-:W-:-:S07]  /*1210*/  ISETP.EQ.AND P3, PT, R0, 0x1c, PT ;  /* 0x0000001c0000780c */ /* 0x000fce0003f62270 */
[----:B------:R-:W-:Y:S01]  /*1220*/  @P0 IMAD.MOV.U32 R22, RZ, RZ, R10 ;  /* 0x000000ffff160224 */ /* 0x000fe200078e000a */
[C---:B------:R-:W-:Y:S01]  /*1230*/  ISETP.EQ.AND P0, PT, R0.reuse, 0x20, PT ;  /* 0x000000200000780c */ /* 0x040fe20003f02270 */
[----:B------:R-:W-:Y:S01]  /*1240*/  @P1 IMAD.MOV.U32 R22, RZ, RZ, R11 ;  /* 0x000000ffff161224 */ /* 0x000fe200078e000b */
[----:B------:R-:W-:Y:S01]  /*1250*/  ISETP.EQ.AND P1, PT, R0, 0x24, PT ;  /* 0x000000240000780c */ /* 0x000fe20003f22270 */
[----:B------:R-:W-:Y:S02]  /*1260*/  @P2 IMAD.MOV.U32 R22, RZ, RZ, R12 ;  /* 0x000000ffff162224 */ /* 0x000fe400078e000c */
[----:B------:R-:W-:Y:S01]  /*1270*/  FFMA R0, R16, R17, R16 ;  /* 0x0000001110007223 */ /* 0x000fe20000000010 */
[----:B------:R-:W-:-:S07]  /*1280*/  @P3 IMAD.MOV.U32 R22, RZ, RZ, R13 ;  /* 0x000000ffff163224 */ /* 0x000fce00078e000d */
[----:B------:R-:W-:Y:S02]  /*1290*/  @P0 MOV R22, R14 ;  /* 0x0000000e00160202 */ /* 0x000fe40000000f00 */
[----:B------:R-:W-:-:S04]  /*12a0*/  @P1 IMAD.MOV.U32 R22, RZ, RZ, R18 ;  /* 0x000000ffff161224 */ /* 0x000fc800078e0012 */
[----:B------:R-:W0:Y:S01]  /*12b0*/  FCHK P0, R22, R3 ;  /* 0x0000000316007302 */ /* 0x000e220000000000 */
[----:B------:R-:W-:-:S04]  /*12c0*/  FFMA R17, R0, R22, RZ ;  /* 0x0000001600117223 */ /* 0x000fc800000000ff */
[----:B------:R-:W-:-:S04]  /*12d0*/  FFMA R16, -R3, R17, R22 ;  /* 0x0000001103107223 */ /* 0x000fc80000000116 */
[----:B------:R-:W-:Y:S01]  /*12e0*/  FFMA R19, R0, R16, R17 ;  /* 0x0000001000137223 */ /* 0x000fe20000000011 */
[----:B0-----:R-:W-:Y:S06]  /*12f0*/  @!P0 BRA `(.L_x_23) ;  /* 0x00000000000c8947 */ /* 0x001fec0003800000 */
[----:B------:R-:W-:-:S07]  /*1300*/  MOV R19, 0x1320 ;  /* 0x0000132000137802 */ /* 0x000fce0000000f00 */
[----:B--2---:R-:W-:Y:S05]  /*1310*/  CALL.REL.NOINC `($__internal_0_$__cuda_sm3x_div_rn_noftz_f32_slowpath) ;  /* 0x0000000000247944 */ /* 0x004fea0003c00000 */
[----:B------:R-:W-:-:S07]  /*1320*/  IMAD.MOV.U32 R19, RZ, RZ, R0 ;  /* 0x000000ffff137224 */ /* 0x000fce00078e0000 */
.L_x_23:
[----:B------:R-:W-:Y:S05]  /*1330*/  BSYNC.RECONVERGENT B0 ;  /* 0x0000000000007941 */ /* 0x000fea0003800200 */
.L_x_22:
[--C-:B------:R-:W-:Y:S02]  /*1340*/  IMAD R17, R20, UR5, R15.reuse ;  /* 0x0000000514117c24 */ /* 0x100fe4000f8e020f */
[----:B------:R-:W-:Y:S02]  /*1350*/  IMAD.IADD R15, R2, 0x1, R15 ;  /* 0x00000001020f7824 */ /* 0x000fe400078e020f */
[----:B--2---:R-:W-:-:S03]  /*1360*/  IMAD.WIDE R16, R17, 0x4, R4 ;  /* 0x0000000411107825 */ /* 0x004fc600078e0204 */
[----:B------:R-:W-:Y:S02]  /*1370*/  ISETP.GE.AND P0, PT, R15, R20, PT ;  /* 0x000000140f00720c */ /* 0x000fe40003f06270 */
[----:B------:R3:W-:Y:S11]  /*1380*/  STG.E desc[UR6][R16.64], R19 ;  /* 0x0000001310007986 */ /* 0x0007f6000c101906 */
[----:B------:R-:W-:Y:S05]  /*1390*/  @!P0 BRA `(.L_x_24) ;  /* 0xfffffffc00188947 */ /* 0x000fea000383ffff */
[----:B------:R-:W-:Y:S05]  /*13a0*/  EXIT ;  /* 0x000000000000794d */ /* 0x000fea0003800000 */
        .weak           $__internal_0_$__cuda_sm3x_div_rn_noftz_f32_slowpath
        .type           $__internal_0_$__cuda_sm3x_div_rn_noftz_f32_slowpath,@function
        .size           $__internal_0_$__cuda_sm3x_div_rn_noftz_f32_slowpath,(.L_x_37 - $__internal_0_$__cuda_sm3x_div_rn_noftz_f32_slowpath)
$__internal_0_$__cuda_sm3x_div_rn_noftz_f32_slowpath:
[--C-:B------:R-:W-:Y:S01]  /*13b0*/  SHF.R.U32.HI R17, RZ, 0x17, R3.reuse ;  /* 0x00000017ff117819 */ /* 0x100fe20000011603 */
[----:B------:R-:W-:Y:S01]  /*13c0*/  BSSY.RECONVERGENT B1, `(.L_x_25) ;  /* 0x0000064000017945 */ /* 0x000fe20003800200 */
[----:B------:R-:W-:Y:S01]  /*13d0*/  SHF.R.U32.HI R21, RZ, 0x17, R22 ;  /* 0x00000017ff157819 */ /* 0x000fe20000011616 */
[----:B------:R-:W-:Y:S01]  /*13e0*/  IMAD.MOV.U32 R23, RZ, RZ, R3 ;  /* 0x000000ffff177224 */ /* 0x000fe200078e0003 */
[----:B------:R-:W-:Y:S02]  /*13f0*/  LOP3.LUT R17, R17, 0xff, RZ, 0xc0, !PT ;  /* 0x000000ff11117812 */ /* 0x000fe400078ec0ff */
[----:B------:R-:W-:-:S03]  /*1400*/  LOP3.LUT R21, R21, 0xff, RZ, 0xc0, !PT ;  /* 0x000000ff15157812 */ /* 0x000fc600078ec0ff */
[----:B------:R-:W-:Y:S02]  /*1410*/  VIADD R24, R17, 0xffffffff ;  /* 0xffffffff11187836 */ /* 0x000fe40000000000 */
[----:B------:R-:W-:-:S03]  /*1420*/  VIADD R25, R21, 0xffffffff ;  /* 0xffffffff15197836 */ /* 0x000fc60000000000 */
[----:B------:R-:W-:-:S04]  /*1430*/  ISETP.GT.U32.AND P0, PT, R24, 0xfd, PT ;  /* 0x000000fd1800780c */ /* 0x000fc80003f04070 */
[----:B------:R-:W-:-:S13]  /*1440*/  ISETP.GT.U32.OR P0, PT, R25, 0xfd, P0 ;  /* 0x000000fd1900780c */ /* 0x000fda0000704470 */
[----:B------:R-:W-:Y:S01]  /*1450*/  @!P0 IMAD.MOV.U32 R16, RZ, RZ, RZ ;  /* 0x000000ffff108224 */ /* 0x000fe200078e00ff */
[----:B------:R-:W-:Y:S06]  /*1460*/  @!P0 BRA `(.L_x_26) ;  /* 0x0000000000608947 */ /* 0x000fec0003800000 */
[----:B------:R-:W-:Y:S01]  /*1470*/  FSETP.GTU.FTZ.AND P1, PT, |R3|, +INF , PT ;  /* 0x7f8000000300780b */ /* 0x000fe20003f3c200 */
[----:B------:R-:W-:Y:S01]  /*1480*/  IMAD.MOV.U32 R0, RZ, RZ, R22 ;  /* 0x000000ffff007224 */ /* 0x000fe200078e0016 */
[----:B------:R-:W-:-:S04]  /*1490*/  FSETP.GTU.FTZ.AND P0, PT, |R22|, +INF , PT ;  /* 0x7f8000001600780b */ /* 0x000fc80003f1c200 */
[----:B------:R-:W-:-:S13]  /*14a0*/  PLOP3.LUT P0, PT, P0, P1, PT, 0xf8, 0x8f ;  /* 0x00000000008f781c */ /* 0x000fda0000703f70 */
[----:B------:R-:W-:Y:S05]  /*14b0*/  @P0 BRA `(.L_x_27) ;  /* 0x00000004004c0947 */ /* 0x000fea0003800000 */
[----:B------:R-:W-:-:S13]  /*14c0*/  LOP3.LUT P0, RZ, R23, 0x7fffffff, R22, 0xc8, !PT ;  /* 0x7fffffff17ff7812 */ /* 0x000fda000780c816 */
[----:B------:R-:W-:Y:S05]  /*14d0*/  @!P0 BRA `(.L_x_28) ;  /* 0x00000004003c8947 */ /* 0x000fea0003800000 */
[C---:B------:R-:W-:Y:S02]  /*14e0*/  FSETP.NEU.FTZ.AND P1, PT, |R0|.reuse, +INF , PT ;  /* 0x7f8000000000780b */ /* 0x040fe40003f3d200 */
[----:B------:R-:W-:Y:S02]  /*14f0*/  FSETP.NEU.FTZ.AND P0, PT, |R3|, +INF , PT ;  /* 0x7f8000000300780b */ /* 0x000fe40003f1d200 */
[----:B------:R-:W-:-:S11]  /*1500*/  FSETP.NEU.FTZ.AND P2, PT, |R0|, +INF , PT ;  /* 0x7f8000000000780b */ /* 0x000fd60003f5d200 */
[----:B------:R-:W-:Y:S05]  /*1510*/  @!P0 BRA !P1, `(.L_x_28) ;  /* 0x00000004002c8947 */ /* 0x000fea0004800000 */
[----:B------:R-:W-:-:S04]  /*1520*/  LOP3.LUT P1, RZ, R22, 0x7fffffff, RZ, 0xc0, !PT ;  /* 0x7fffffff16ff7812 */ /* 0x000fc8000782c0ff */
[----:B------:R-:W-:-:S13]  /*1530*/  PLOP3.LUT P0, PT, P0, P1, PT, 0x2f, 0xf2 ;  /* 0x0000000000f2781c */ /* 0x000fda0000702577 */
[----:B------:R-:W-:Y:S05]  /*1540*/  @P0 BRA `(.L_x_29) ;  /* 0x0000000400180947 */ /* 0x000fea0003800000 */
[----:B------:R-:W-:-:S04]  /*1550*/  LOP3.LUT P0, RZ, R23, 0x7fffffff, RZ, 0xc0, !PT ;  /* 0x7fffffff17ff7812 */ /* 0x000fc8000780c0ff */
[----:B------:R-:W-:-:S13]  /*1560*/  PLOP3.LUT P0, PT, P2, P0, PT, 0x2f, 0xf2 ;  /* 0x0000000000f2781c */ /* 0x000fda0001700577 */
[----:B------:R-:W-:Y:S05]  /*1570*/  @P0 BRA `(.L_x_30) ;  /* 0x0000000400000947 */ /* 0x000fea0003800000 */
[----:B------:R-:W-:Y:S02]  /*1580*/  ISETP.GE.AND P0, PT, R25, RZ, PT ;  /* 0x000000ff1900720c */ /* 0x000fe40003f06270 */
[----:B------:R-:W-:-:S11]  /*1590*/  ISETP.GE.AND P1, PT, R24, RZ, PT ;  /* 0x000000ff1800720c */ /* 0x000fd60003f26270 */
[----:B------:R-:W-:Y:S02]  /*15a0*/  @P0 IMAD.MOV.U32 R16, RZ, RZ, RZ ;  /* 0x000000ffff100224 */ /* 0x000fe400078e00ff */
[----:B------:R-:W-:Y:S01]  /*15b0*/  @!P0 FFMA R22, R0, 1.84467440737095516160e+19, RZ ;  /* 0x5f80000000168823 */ /* 0x000fe200000000ff */
[----:B------:R-:W-:Y:S02]  /*15c0*/  @!P0 IMAD.MOV.U32 R16, RZ, RZ, -0x40 ;  /* 0xffffffc0ff108424 */ /* 0x000fe400078e00ff */
[----:B------:R-:W-:Y:S02]  /*15d0*/  @!P1 FFMA R23, R3, 1.84467440737095516160e+19, RZ ;  /* 0x5f80000003179823 */ /* 0x000fe400000000ff */
[----:B------:R-:W-:-:S07]  /*15e0*/  @!P1 VIADD R16, R16, 0x40 ;  /* 0x0000004010109836 */ /* 0x000fce0000000000 */
.L_x_26:
[----:B------:R-:W-:Y:S01]  /*15f0*/  LEA R0, R17, 0xc0800000, 0x17 ;  /* 0xc080000011007811 */ /* 0x000fe200078eb8ff */
[----:B------:R-:W-:Y:S01]  /*1600*/  VIADD R21, R21, 0xffffff81 ;  /* 0xffffff8115157836 */ /* 0x000fe20000000000 */
[----:B------:R-:W-:Y:S02]  /*1610*/  BSSY.RECONVERGENT B2, `(.L_x_31) ;  /* 0x0000035000027945 */ /* 0x000fe40003800200 */
[----:B------:R-:W-:Y:S01]  /*1620*/  IADD3 R24, PT, PT, -R0, R23, RZ ;  /* 0x0000001700187210 */ /* 0x000fe20007ffe1ff */
[C---:B------:R-:W-:Y:S01]  /*1630*/  IMAD R0, R21.reuse, -0x800000, R22 ;  /* 0xff80000015007824 */ /* 0x040fe200078e0216 */
[----:B------:R-:W-:Y:S02]  /*1640*/  IADD3 R21, PT, PT, R21, 0x7f, -R17 ;  /* 0x0000007f15157810 */ /* 0x000fe40007ffe811 */
[----:B------:R-:W0:Y:S01]  /*1650*/  MUFU.RCP R26, R24 ;  /* 0x00000018001a7308 */ /* 0x000e220000001000 */
[----:B------:R-:W-:Y:S02]  /*1660*/  FADD.FTZ R23, -R24, -RZ ;  /* 0x800000ff18177221 */ /* 0x000fe40000010100 */
[----:B------:R-:W-:-:S02]  /*1670*/  IMAD.IADD R21, R21, 0x1, R16 ;  /* 0x0000000115157824 */ /* 0x000fc400078e0210 */
[----:B0-----:R-:W-:-:S04]  /*1680*/  FFMA R25, R26, R23, 1 ;  /* 0x3f8000001a197423 */ /* 0x001fc80000000017 */
[----:B------:R-:W-:-:S04]  /*1690*/  FFMA R25, R26, R25, R26 ;  /* 0x000000191a197223 */ /* 0x000fc8000000001a */
[----:B------:R-:W-:-:S04]  /*16a0*/  FFMA R22, R0, R25, RZ ;  /* 0x0000001900167223 */ /* 0x000fc800000000ff */
[----:B------:R-:W-:-:S04]  /*16b0*/  FFMA R26, R23, R22, R0 ;  /* 0x00000016171a7223 */ /* 0x000fc80000000000 */
[----:B------:R-:W-:-:S04]  /*16c0*/  FFMA R22, R25, R26, R22 ;  /* 0x0000001a19167223 */ /* 0x000fc80000000016 */
[----:B------:R-:W-:-:S04]  /*16d0*/  FFMA R23, R23, R22, R0 ;  /* 0x0000001617177223 */ /* 0x000fc80000000000 */
[----:B------:R-:W-:-:S05]  /*16e0*/  FFMA R0, R25, R23, R22 ;  /* 0x0000001719007223 */ /* 0x000fca0000000016 */
[----:B------:R-:W-:-:S04]  /*16f0*/  SHF.R.U32.HI R17, RZ, 0x17, R0 ;  /* 0x00000017ff117819 */ /* 0x000fc80000011600 */
[----:B------:R-:W-:-:S05]  /*1700*/  LOP3.LUT R16, R17, 0xff, RZ, 0xc0, !PT ;  /* 0x000000ff11107812 */ /* 0x000fca00078ec0ff */
[----:B------:R-:W-:-:S04]  /*1710*/  IMAD.IADD R16, R16, 0x1, R21 ;  /* 0x0000000110107824 */ /* 0x000fc800078e0215 */
[----:B------:R-:W-:-:S05]  /*1720*/  VIADD R17, R16, 0xffffffff ;  /* 0xffffffff10117836 */ /* 0x000fca0000000000 */
[----:B------:R-:W-:-:S13]  /*1730*/  ISETP.GE.U32.AND P0, PT, R17, 0xfe, PT ;  /* 0x000000fe1100780c */ /* 0x000fda0003f06070 */
[----:B------:R-:W-:Y:S05]  /*1740*/  @!P0 BRA `(.L_x_32) ;  /* 0x0000000000808947 */ /* 0x000fea0003800000 */
[----:B------:R-:W-:-:S13]  /*1750*/  ISETP.GT.AND P0, PT, R16, 0xfe, PT ;  /* 0x000000fe1000780c */ /* 0x000fda0003f04270 */
[----:B------:R-:W-:Y:S05]  /*1760*/  @P0 BRA `(.L_x_33) ;  /* 0x00000000006c0947 */ /* 0x000fea0003800000 */
[----:B------:R-:W-:-:S13]  /*1770*/  ISETP.GE.AND P0, PT, R16, 0x1, PT ;  /* 0x000000011000780c */ /* 0x000fda0003f06270 */
[----:B------:R-:W-:Y:S05]  /*1780*/  @P0 BRA `(.L_x_34) ;  /* 0x0000000000740947 */ /* 0x000fea0003800000 */
[----:B------:R-:W-:Y:S02]  /*1790*/  ISETP.GE.AND P0, PT, R16, -0x18, PT ;  /* 0xffffffe81000780c */ /* 0x000fe40003f06270 */
[----:B------:R-:W-:-:S11]  /*17a0*/  LOP3.LUT R0, R0, 0x80000000, RZ, 0xc0, !PT ;  /* 0x8000000000007812 */ /* 0x000fd600078ec0ff */
[----:B------:R-:W-:Y:S05]  /*17b0*/  @!P0 BRA `(.L_x_34) ;  /* 0x0000000000688947 */ /* 0x000fea0003800000 */
[-C--:B------:R-:W-:Y:S01]  /*17c0*/  FFMA.RZ R17, R25, R23.reuse, R22 ;  /* 0x0000001719117223 */ /* 0x080fe2000000c016 */
[C---:B------:R-:W-:Y:S01]  /*17d0*/  VIADD R24, R16.reuse, 0x20 ;  /* 0x0000002010187836 */ /* 0x040fe20000000000 */
[C---:B------:R-:W-:Y:S02]  /*17e0*/  ISETP.NE.AND P2, PT, R16.reuse, RZ, PT ;  /* 0x000000ff1000720c */ /* 0x040fe40003f45270 */
[----:B------:R-:W-:Y:S01]  /*17f0*/  ISETP.NE.AND P1, PT, R16, RZ, PT ;  /* 0x000000ff1000720c */ /* 0x000fe20003f25270 */
[----:B------:R-:W-:Y:S01]  /*1800*/  IMAD.MOV R16, RZ, RZ, -R16 ;  /* 0x000000ffff107224 */ /* 0x000fe200078e0a10 */
[----:B------:R-:W-:Y:S01]  /*1810*/  LOP3.LUT R21, R17, 0x7fffff, RZ, 0xc0, !PT ;  /* 0x007fffff11157812 */ /* 0x000fe200078ec0ff */
[CCC-:B------:R-:W-:Y:S01]  /*1820*/  FFMA.RP R17, R25.reuse, R23.reuse, R22.reuse ;  /* 0x0000001719117223 */ /* 0x1c0fe20000008016 */
[----:B------:R-:W-:Y:S02]  /*1830*/  FFMA.RM R22, R25, R23, R22 ;  /* 0x0000001719167223 */ /* 0x000fe40000004016 */
[----:B------:R-:W-:-:S02]  /*1840*/  LOP3.LUT R21, R21, 0x800000, RZ, 0xfc, !PT ;  /* 0x0080000015157812 */ /* 0x000fc400078efcff */
[----:B------:R-:W-:Y:S02]  /*1850*/  SEL R16, R16, RZ, P2 ;  /* 0x000000ff10107207 */ /* 0x000fe40001000000 */
[----:B------:R-:W-:Y:S02]  /*1860*/  SHF.L.U32 R24, R21, R24, RZ ;  /* 0x0000001815187219 */ /* 0x000fe400000006ff */
[----:B------:R-:W-:Y:S02]  /*1870*/  FSETP.NEU.FTZ.AND P0, PT, R17, R22, PT ;  /* 0x000000161100720b */ /* 0x000fe40003f1d000 */
[----:B------:R-:W-:Y:S02]  /*1880*/  ISETP.NE.AND P1, PT, R24, RZ, P1 ;  /* 0x000000ff1800720c */ /* 0x000fe40000f25270 */
[----:B------:R-:W-:Y:S02]  /*1890*/  SHF.R.U32.HI R16, RZ, R16, R21 ;  /* 0x00000010ff107219 */ /* 0x000fe40000011615 */
[----:B------:R-:W-:-:S02]  /*18a0*/  PLOP3.LUT P0, PT, P0, P1, PT, 0xf8, 0x8f ;  /* 0x00000000008f781c */ /* 0x000fc40000703f70 */
[----:B------:R-:W-:Y:S02]  /*18b0*/  SHF.R.U32.HI R22, RZ, 0x1, R16 ;  /* 0x00000001ff167819 */ /* 0x000fe40000011610 */
[----:B------:R-:W-:-:S04]  /*18c0*/  SEL R17, RZ, 0x1, !P0 ;  /* 0x00000001ff117807 */ /* 0x000fc80004000000 */
[----:B------:R-:W-:-:S04]  /*18d0*/  LOP3.LUT R17, R17, 0x1, R22, 0xf8, !PT ;  /* 0x0000000111117812 */ /* 0x000fc800078ef816 */
[----:B------:R-:W-:-:S05]  /*18e0*/  LOP3.LUT R17, R17, R16, RZ, 0xc0, !PT ;  /* 0x0000001011117212 */ /* 0x000fca00078ec0ff */
[----:B------:R-:W-:-:S05]  /*18f0*/  IMAD.IADD R17, R22, 0x1, R17 ;  /* 0x0000000116117824 */ /* 0x000fca00078e0211 */
[----:B------:R-:W-:Y:S01]  /*1900*/  LOP3.LUT R0, R17, R0, RZ, 0xfc, !PT ;  /* 0x0000000011007212 */ /* 0x000fe200078efcff */
[----:B------:R-:W-:Y:S06]  /*1910*/  BRA `(.L_x_34) ;  /* 0x0000000000107947 */ /* 0x000fec0003800000 */
.L_x_33:
[----:B------:R-:W-:-:S04]  /*1920*/  LOP3.LUT R0, R0, 0x80000000, RZ, 0xc0, !PT ;  /* 0x8000000000007812 */ /* 0x000fc800078ec0ff */
[----:B------:R-:W-:Y:S01]  /*1930*/  LOP3.LUT R0, R0, 0x7f800000, RZ, 0xfc, !PT ;  /* 0x7f80000000007812 */ /* 0x000fe200078efcff */
[----:B------:R-:W-:Y:S06]  /*1940*/  BRA `(.L_x_34) ;  /* 0x0000000000047947 */ /* 0x000fec0003800000 */
.L_x_32:
[----:B------:R-:W-:-:S07]  /*1950*/  IMAD R0, R21, 0x800000, R0 ;  /* 0x0080000015007824 */ /* 0x000fce00078e0200 */
.L_x_34:
[----:B------:R-:W-:Y:S05]  /*1960*/  BSYNC.RECONVERGENT B2 ;  /* 0x0000000000027941 */ /* 0x000fea0003800200 */
.L_x_31:
[----:B------:R-:W-:Y:S05]  /*1970*/  BRA `(.L_x_35) ;  /* 0x0000000000207947 */ /* 0x000fea0003800000 */
.L_x_30:
[----:B------:R-:W-:-:S04]  /*1980*/  LOP3.LUT R0, R23, 0x80000000, R22, 0x48, !PT ;  /* 0x8000000017007812 */ /* 0x000fc800078e4816 */
[----:B------:R-:W-:Y:S01]  /*1990*/  LOP3.LUT R0, R0, 0x7f800000, RZ, 0xfc, !PT ;  /* 0x7f80000000007812 */ /* 0x000fe200078efcff */
[----:B------:R-:W-:Y:S06]  /*19a0*/  BRA `(.L_x_35) ;  /* 0x0000000000147947 */ /* 0x000fec0003800000 */
.L_x_29:
[----:B------:R-:W-:Y:S01]  /*19b0*/  LOP3.LUT R0, R23, 0x80000000, R22, 0x48, !PT ;  /* 0x8000000017007812 */ /* 0x000fe200078e4816 */
[----:B------:R-:W-:Y:S06]  /*19c0*/  BRA `(.L_x_35) ;  /* 0x00000000000c7947 */ /* 0x000fec0003800000 */
.L_x_28:
[----:B------:R-:W0:Y:S01]  /*19d0*/  MUFU.RSQ R0, -QNAN ;  /* 0xffc0000000007908 */ /* 0x000e220000001400 */
[----:B------:R-:W-:Y:S05]  /*19e0*/  BRA `(.L_x_35) ;  /* 0x0000000000047947 */ /* 0x000fea0003800000 */
.L_x_27:
[----:B------:R-:W-:-:S07]  /*19f0*/  FADD.FTZ R0, R0, R3 ;  /* 0x0000000300007221 */ /* 0x000fce0000010000 */
.L_x_35:
[----:B------:R-:W-:Y:S05]  /*1a00*/  BSYNC.RECONVERGENT B1 ;  /* 0x0000000000017941 */ /* 0x000fea0003800200 */
.L_x_25:
[----:B------:R-:W-:Y:S02]  /*1a10*/  IMAD.MOV.U32 R16, RZ, RZ, R19 ;  /* 0x000000ffff107224 */ /* 0x000fe400078e0013 */
[----:B------:R-:W-:-:S04]  /*1a20*/  IMAD.MOV.U32 R17, RZ, RZ, 0x0 ;  /* 0x00000000ff117424 */ /* 0x000fc800078e00ff */
[----:B0-----:R-:W-:Y:S05]  /*1a30*/  RET.REL.NODEC R16 `(_Z24softmax_attention_kernelPKfS0_S0_Pfiii) ;  /* 0xffffffe410707950 */ /* 0x001fea0003c3ffff */
.L_x_36:
[----:B------:R-:W-:-:S00]  /*1a40*/  BRA `(.L_x_36) ;  /* 0xfffffffc00fc7947 */ /* 0x000fc0000383ffff */
[----:B------:R-:W-:-:S00]  /*1a50*/  NOP ;  /* 0x0000000000007918 */ /* 0x000fc00000000000 */
        /* <DEDUP_REMOVED lines=10> */
.L_x_37:


//--------------------- .nv.shared._Z24softmax_attention_kernelPKfS0_S0_Pfiii --------------------------
	.section	.nv.shared._Z24softmax_attention_kernelPKfS0_S0_Pfiii,"aw",@nobits
	.sectionflags	@""
	.align	16
	.zero		1024


//--------------------- .nv.shared.reserved.0     --------------------------
	.section	.nv.shared.reserved.0,"aw",@nobits
	.weak		__nv_reservedSMEM_offset_0_alias
	.size		__nv_reservedSMEM_offset_0_alias, 0, 64
	.other		__nv_reservedSMEM_offset_0_alias,@"STO_CUDA_RESERVED_SHARED STV_DEFAULT"
__nv_reservedSMEM_offset_0_alias:
	.zero		0
	.zero		64


//--------------------- .nv.constant0._Z24softmax_attention_kernelPKfS0_S0_Pfiii --------------------------
	.section	.nv.constant0._Z24softmax_attention_kernelPKfS0_S0_Pfiii,"a",@progbits
	.sectionflags	@""
	.align	4
.nv.constant0._Z24softmax_attention_kernelPKfS0_S0_Pfiii:
	.zero		940


//--------------------- SYMBOLS --------------------------

	.type		.nv.reservedSmem.offset0,@object
	.size		.nv.reservedSmem.offset0,0x4
	.type		.nv.reservedSmem.cap,@object
	.size		.nv.reservedSmem.cap,0x4
